//
// Generated by NVIDIA NVVM Compiler
//
// Compiler Build ID: CL-36424714
// Cuda compilation tools, release 13.0, V13.0.88
// Based on NVVM 20.0.0
//

.version 9.0
.target sm_100
.address_size 64

	// .globl	_Z11cuda_kerneliiPjS_S_S_S_iS_i
// _ZZ11cuda_kerneliiPjS_S_S_S_iS_iE4down has been demoted
// _ZZ11cuda_kerneliiPjS_S_S_S_iS_iE4left has been demoted
// _ZZ11cuda_kerneliiPjS_S_S_S_iS_iE5right has been demoted
// _ZZ11cuda_kerneliiPjS_S_S_S_iS_iE6bitmap has been demoted
// _ZZ11cuda_kerneliiPjS_S_S_S_iS_iE3sum has been demoted
// _ZZ11cuda_kerneliiPjS_S_S_S_iS_iE4usum has been demoted
// _ZZ16sgpu_cuda_kerneliiPjS_S_S_iE4down has been demoted
// _ZZ16sgpu_cuda_kerneliiPjS_S_S_iE4left has been demoted
// _ZZ16sgpu_cuda_kerneliiPjS_S_S_iE5right has been demoted
// _ZZ16sgpu_cuda_kerneliiPjS_S_S_iE6bitmap has been demoted
// _ZZ16sgpu_cuda_kerneliiPjS_S_S_iE3sum has been demoted

.visible .entry _Z11cuda_kerneliiPjS_S_S_S_iS_i(
	.param .u32 _Z11cuda_kerneliiPjS_S_S_S_iS_i_param_0,
	.param .u32 _Z11cuda_kerneliiPjS_S_S_S_iS_i_param_1,
	.param .u64 .ptr .align 1 _Z11cuda_kerneliiPjS_S_S_S_iS_i_param_2,
	.param .u64 .ptr .align 1 _Z11cuda_kerneliiPjS_S_S_S_iS_i_param_3,
	.param .u64 .ptr .align 1 _Z11cuda_kerneliiPjS_S_S_S_iS_i_param_4,
	.param .u64 .ptr .align 1 _Z11cuda_kerneliiPjS_S_S_S_iS_i_param_5,
	.param .u64 .ptr .align 1 _Z11cuda_kerneliiPjS_S_S_S_iS_i_param_6,
	.param .u32 _Z11cuda_kerneliiPjS_S_S_S_iS_i_param_7,
	.param .u64 .ptr .align 1 _Z11cuda_kerneliiPjS_S_S_S_iS_i_param_8,
	.param .u32 _Z11cuda_kerneliiPjS_S_S_S_iS_i_param_9
)
{
	.local .align 4 .b8 	__local_depot0[324];
	.reg .b64 	%SP;
	.reg .b64 	%SPL;
	.reg .pred 	%p<50>;
	.reg .b32 	%r<517>;
	.reg .b64 	%rd<133>;
	// demoted variable
	.shared .align 4 .b8 _ZZ11cuda_kerneliiPjS_S_S_S_iS_iE4down[3840];
	// demoted variable
	.shared .align 4 .b8 _ZZ11cuda_kerneliiPjS_S_S_S_iS_iE4left[3840];
	// demoted variable
	.shared .align 4 .b8 _ZZ11cuda_kerneliiPjS_S_S_S_iS_iE5right[3840];
	// demoted variable
	.shared .align 4 .b8 _ZZ11cuda_kerneliiPjS_S_S_S_iS_iE6bitmap[3840];
	// demoted variable
	.shared .align 4 .b8 _ZZ11cuda_kerneliiPjS_S_S_S_iS_iE3sum[384];
	// demoted variable
	.shared .align 4 .b8 _ZZ11cuda_kerneliiPjS_S_S_S_iS_iE4usum[384];
	mov.u64 	%SPL, __local_depot0;
	ld.param.u32 	%r98, [_Z11cuda_kerneliiPjS_S_S_S_iS_i_param_0];
	ld.param.u32 	%r99, [_Z11cuda_kerneliiPjS_S_S_S_iS_i_param_1];
	ld.param.u64 	%rd17, [_Z11cuda_kerneliiPjS_S_S_S_iS_i_param_2];
	ld.param.u64 	%rd18, [_Z11cuda_kerneliiPjS_S_S_S_iS_i_param_3];
	ld.param.u64 	%rd19, [_Z11cuda_kerneliiPjS_S_S_S_iS_i_param_4];
	ld.param.u32 	%r101, [_Z11cuda_kerneliiPjS_S_S_S_iS_i_param_7];
	ld.param.u64 	%rd20, [_Z11cuda_kerneliiPjS_S_S_S_iS_i_param_8];
	ld.param.u32 	%r100, [_Z11cuda_kerneliiPjS_S_S_S_iS_i_param_9];
	cvta.to.global.u64 	%rd1, %rd20;
	cvta.to.global.u64 	%rd21, %rd19;
	cvta.to.global.u64 	%rd22, %rd18;
	cvta.to.global.u64 	%rd23, %rd17;
	add.u64 	%rd2, %SPL, 0;
	add.u64 	%rd3, %SPL, 108;
	add.u64 	%rd4, %SPL, 216;
	mov.b32 	%r102, -1;
	shl.b32 	%r1, %r102, %r98;
	not.b32 	%r2, %r1;
	mov.u32 	%r3, %tid.x;
	mov.u32 	%r4, %ctaid.x;
	mov.u32 	%r103, %ntid.x;
	mad.lo.s32 	%r5, %r4, %r103, %r3;
	mul.wide.u32 	%rd27, %r5, 4;
	add.s64 	%rd28, %rd23, %rd27;
	ld.global.u32 	%r104, [%rd28];
	mul.lo.s32 	%r105, %r3, 40;
	mov.u32 	%r106, _ZZ11cuda_kerneliiPjS_S_S_S_iS_iE4down;
	add.s32 	%r6, %r106, %r105;
	st.shared.u32 	[%r6], %r104;
	add.s64 	%rd29, %rd22, %rd27;
	ld.global.u32 	%r107, [%rd29];
	mov.u32 	%r108, _ZZ11cuda_kerneliiPjS_S_S_S_iS_iE4left;
	add.s32 	%r7, %r108, %r105;
	st.shared.u32 	[%r7], %r107;
	add.s64 	%rd30, %rd21, %rd27;
	ld.global.u32 	%r109, [%rd30];
	mov.u32 	%r110, _ZZ11cuda_kerneliiPjS_S_S_S_iS_iE5right;
	add.s32 	%r8, %r110, %r105;
	st.shared.u32 	[%r8], %r109;
	or.b32  	%r111, %r107, %r104;
	or.b32  	%r112, %r111, %r109;
	not.b32 	%r113, %r112;
	and.b32  	%r114, %r113, %r2;
	mov.u32 	%r115, _ZZ11cuda_kerneliiPjS_S_S_S_iS_iE6bitmap;
	add.s32 	%r9, %r115, %r105;
	st.shared.u32 	[%r9], %r114;
	setp.ge.u32 	%p3, %r5, %r101;
	shl.b32 	%r116, %r3, 2;
	mov.u32 	%r117, _ZZ11cuda_kerneliiPjS_S_S_S_iS_iE3sum;
	add.s32 	%r10, %r117, %r116;
	mov.u32 	%r118, _ZZ11cuda_kerneliiPjS_S_S_S_iS_iE4usum;
	add.s32 	%r11, %r118, %r116;
	@%p3 bra 	$L__BB0_63;
	setp.lt.s32 	%p4, %r100, 1;
	@%p4 bra 	$L__BB0_14;
	mul.lo.s32 	%r12, %r100, %r5;
	and.b32  	%r13, %r100, 15;
	setp.lt.u32 	%p5, %r100, 16;
	mov.b32 	%r480, 0;
	@%p5 bra 	$L__BB0_5;
	and.b32  	%r480, %r100, 2147483632;
	mov.b32 	%r508, 0;
$L__BB0_4:
	.pragma "nounroll";
	add.s32 	%r122, %r508, %r12;
	mul.wide.u32 	%rd31, %r122, 4;
	add.s64 	%rd32, %rd1, %rd31;
	ld.global.u32 	%r123, [%rd32];
	mul.wide.u32 	%rd33, %r508, 4;
	add.s64 	%rd34, %rd4, %rd33;
	st.local.u32 	[%rd34], %r123;
	add.s32 	%r124, %r122, 1;
	mul.wide.u32 	%rd35, %r124, 4;
	add.s64 	%rd36, %rd1, %rd35;
	ld.global.u32 	%r125, [%rd36];
	st.local.u32 	[%rd34+4], %r125;
	add.s32 	%r126, %r122, 2;
	mul.wide.u32 	%rd37, %r126, 4;
	add.s64 	%rd38, %rd1, %rd37;
	ld.global.u32 	%r127, [%rd38];
	st.local.u32 	[%rd34+8], %r127;
	add.s32 	%r128, %r122, 3;
	mul.wide.u32 	%rd39, %r128, 4;
	add.s64 	%rd40, %rd1, %rd39;
	ld.global.u32 	%r129, [%rd40];
	st.local.u32 	[%rd34+12], %r129;
	add.s32 	%r130, %r122, 4;
	mul.wide.u32 	%rd41, %r130, 4;
	add.s64 	%rd42, %rd1, %rd41;
	ld.global.u32 	%r131, [%rd42];
	st.local.u32 	[%rd34+16], %r131;
	add.s32 	%r132, %r122, 5;
	mul.wide.u32 	%rd43, %r132, 4;
	add.s64 	%rd44, %rd1, %rd43;
	ld.global.u32 	%r133, [%rd44];
	st.local.u32 	[%rd34+20], %r133;
	add.s32 	%r134, %r122, 6;
	mul.wide.u32 	%rd45, %r134, 4;
	add.s64 	%rd46, %rd1, %rd45;
	ld.global.u32 	%r135, [%rd46];
	st.local.u32 	[%rd34+24], %r135;
	add.s32 	%r136, %r122, 7;
	mul.wide.u32 	%rd47, %r136, 4;
	add.s64 	%rd48, %rd1, %rd47;
	ld.global.u32 	%r137, [%rd48];
	st.local.u32 	[%rd34+28], %r137;
	add.s32 	%r138, %r122, 8;
	mul.wide.u32 	%rd49, %r138, 4;
	add.s64 	%rd50, %rd1, %rd49;
	ld.global.u32 	%r139, [%rd50];
	st.local.u32 	[%rd34+32], %r139;
	add.s32 	%r140, %r122, 9;
	mul.wide.u32 	%rd51, %r140, 4;
	add.s64 	%rd52, %rd1, %rd51;
	ld.global.u32 	%r141, [%rd52];
	st.local.u32 	[%rd34+36], %r141;
	add.s32 	%r142, %r122, 10;
	mul.wide.u32 	%rd53, %r142, 4;
	add.s64 	%rd54, %rd1, %rd53;
	ld.global.u32 	%r143, [%rd54];
	st.local.u32 	[%rd34+40], %r143;
	add.s32 	%r144, %r122, 11;
	mul.wide.u32 	%rd55, %r144, 4;
	add.s64 	%rd56, %rd1, %rd55;
	ld.global.u32 	%r145, [%rd56];
	st.local.u32 	[%rd34+44], %r145;
	add.s32 	%r146, %r122, 12;
	mul.wide.u32 	%rd57, %r146, 4;
	add.s64 	%rd58, %rd1, %rd57;
	ld.global.u32 	%r147, [%rd58];
	st.local.u32 	[%rd34+48], %r147;
	add.s32 	%r148, %r122, 13;
	mul.wide.u32 	%rd59, %r148, 4;
	add.s64 	%rd60, %rd1, %rd59;
	ld.global.u32 	%r149, [%rd60];
	st.local.u32 	[%rd34+52], %r149;
	add.s32 	%r150, %r122, 14;
	mul.wide.u32 	%rd61, %r150, 4;
	add.s64 	%rd62, %rd1, %rd61;
	ld.global.u32 	%r151, [%rd62];
	st.local.u32 	[%rd34+56], %r151;
	add.s32 	%r152, %r122, 15;
	mul.wide.u32 	%rd63, %r152, 4;
	add.s64 	%rd64, %rd1, %rd63;
	ld.global.u32 	%r153, [%rd64];
	st.local.u32 	[%rd34+60], %r153;
	add.s32 	%r508, %r508, 16;
	setp.eq.s32 	%p6, %r508, %r480;
	@%p6 bra 	$L__BB0_5;
	bra.uni 	$L__BB0_4;
$L__BB0_5:
	setp.eq.s32 	%p7, %r13, 0;
	@%p7 bra 	$L__BB0_14;
	and.b32  	%r16, %r100, 7;
	setp.lt.u32 	%p8, %r13, 8;
	@%p8 bra 	$L__BB0_8;
	add.s32 	%r154, %r480, %r12;
	mul.wide.u32 	%rd65, %r154, 4;
	add.s64 	%rd66, %rd1, %rd65;
	ld.global.u32 	%r155, [%rd66];
	mul.wide.u32 	%rd67, %r480, 4;
	add.s64 	%rd68, %rd4, %rd67;
	st.local.u32 	[%rd68], %r155;
	add.s32 	%r156, %r154, 1;
	mul.wide.u32 	%rd69, %r156, 4;
	add.s64 	%rd70, %rd1, %rd69;
	ld.global.u32 	%r157, [%rd70];
	st.local.u32 	[%rd68+4], %r157;
	add.s32 	%r158, %r154, 2;
	mul.wide.u32 	%rd71, %r158, 4;
	add.s64 	%rd72, %rd1, %rd71;
	ld.global.u32 	%r159, [%rd72];
	st.local.u32 	[%rd68+8], %r159;
	add.s32 	%r160, %r154, 3;
	mul.wide.u32 	%rd73, %r160, 4;
	add.s64 	%rd74, %rd1, %rd73;
	ld.global.u32 	%r161, [%rd74];
	st.local.u32 	[%rd68+12], %r161;
	add.s32 	%r162, %r154, 4;
	mul.wide.u32 	%rd75, %r162, 4;
	add.s64 	%rd76, %rd1, %rd75;
	ld.global.u32 	%r163, [%rd76];
	st.local.u32 	[%rd68+16], %r163;
	add.s32 	%r164, %r154, 5;
	mul.wide.u32 	%rd77, %r164, 4;
	add.s64 	%rd78, %rd1, %rd77;
	ld.global.u32 	%r165, [%rd78];
	st.local.u32 	[%rd68+20], %r165;
	add.s32 	%r166, %r154, 6;
	mul.wide.u32 	%rd79, %r166, 4;
	add.s64 	%rd80, %rd1, %rd79;
	ld.global.u32 	%r167, [%rd80];
	st.local.u32 	[%rd68+24], %r167;
	add.s32 	%r168, %r154, 7;
	mul.wide.u32 	%rd81, %r168, 4;
	add.s64 	%rd82, %rd1, %rd81;
	ld.global.u32 	%r169, [%rd82];
	st.local.u32 	[%rd68+28], %r169;
	add.s32 	%r480, %r480, 8;
$L__BB0_8:
	setp.eq.s32 	%p9, %r16, 0;
	@%p9 bra 	$L__BB0_14;
	and.b32  	%r19, %r100, 3;
	setp.lt.u32 	%p10, %r16, 4;
	@%p10 bra 	$L__BB0_11;
	add.s32 	%r170, %r480, %r12;
	mul.wide.u32 	%rd83, %r170, 4;
	add.s64 	%rd84, %rd1, %rd83;
	ld.global.u32 	%r171, [%rd84];
	mul.wide.u32 	%rd85, %r480, 4;
	add.s64 	%rd86, %rd4, %rd85;
	st.local.u32 	[%rd86], %r171;
	add.s32 	%r172, %r170, 1;
	mul.wide.u32 	%rd87, %r172, 4;
	add.s64 	%rd88, %rd1, %rd87;
	ld.global.u32 	%r173, [%rd88];
	st.local.u32 	[%rd86+4], %r173;
	add.s32 	%r174, %r170, 2;
	mul.wide.u32 	%rd89, %r174, 4;
	add.s64 	%rd90, %rd1, %rd89;
	ld.global.u32 	%r175, [%rd90];
	st.local.u32 	[%rd86+8], %r175;
	add.s32 	%r176, %r170, 3;
	mul.wide.u32 	%rd91, %r176, 4;
	add.s64 	%rd92, %rd1, %rd91;
	ld.global.u32 	%r177, [%rd92];
	st.local.u32 	[%rd86+12], %r177;
	add.s32 	%r480, %r480, 4;
$L__BB0_11:
	setp.eq.s32 	%p11, %r19, 0;
	@%p11 bra 	$L__BB0_14;
	mov.b32 	%r484, 0;
$L__BB0_13:
	.pragma "nounroll";
	add.s32 	%r179, %r480, %r12;
	mul.wide.u32 	%rd93, %r179, 4;
	add.s64 	%rd94, %rd1, %rd93;
	ld.global.u32 	%r180, [%rd94];
	mul.wide.u32 	%rd95, %r480, 4;
	add.s64 	%rd96, %rd4, %rd95;
	st.local.u32 	[%rd96], %r180;
	add.s32 	%r480, %r480, 1;
	add.s32 	%r484, %r484, 1;
	setp.ne.s32 	%p12, %r484, %r19;
	@%p12 bra 	$L__BB0_13;
$L__BB0_14:
	cvt.s64.s32 	%rd5, %r98;
	setp.gt.s32 	%p13, %r98, 0;
	@%p13 bra 	$L__BB0_18;
	mov.b32 	%r514, 0;
	mov.u32 	%r506, %r514;
	mov.u32 	%r505, %r514;
$L__BB0_16:
	shl.b32 	%r182, %r514, 2;
	add.s32 	%r84, %r9, %r182;
	ld.shared.u32 	%r85, [%r84];
	setp.ne.s32 	%p14, %r85, 0;
	@%p14 bra 	$L__BB0_56;
	add.s32 	%r514, %r514, -1;
	bra.uni 	$L__BB0_61;
$L__BB0_18:
	and.b32  	%r26, %r98, 15;
	and.b32  	%r27, %r98, 7;
	and.b32  	%r28, %r98, 2147483632;
	and.b32  	%r29, %r98, 3;
	mov.b32 	%r507, 0;
	mov.u32 	%r506, %r507;
	mov.u32 	%r505, %r507;
$L__BB0_19:
	shl.b32 	%r204, %r507, 2;
	add.s32 	%r33, %r9, %r204;
	ld.shared.u32 	%r34, [%r33];
	setp.eq.s32 	%p18, %r34, 0;
	@%p18 bra 	$L__BB0_54;
	neg.s32 	%r205, %r34;
	and.b32  	%r35, %r34, %r205;
	add.s32 	%r206, %r507, %r100;
	mul.wide.s32 	%rd99, %r206, 4;
	add.s64 	%rd100, %rd4, %rd99;
	st.local.u32 	[%rd100], %r35;
	xor.b32  	%r207, %r34, %r35;
	st.shared.u32 	[%r33], %r207;
	and.b32  	%r208, %r35, %r1;
	setp.eq.s32 	%p19, %r208, 0;
	@%p19 bra 	$L__BB0_22;
	add.s32 	%r507, %r507, -1;
	bra.uni 	$L__BB0_55;
$L__BB0_22:
	add.s32 	%r37, %r507, 1;
	setp.eq.s32 	%p20, %r37, %r99;
	@%p20 bra 	$L__BB0_24;
	shl.b32 	%r209, %r507, 2;
	add.s32 	%r210, %r6, %r209;
	ld.shared.u32 	%r211, [%r210];
	add.s32 	%r212, %r7, %r209;
	ld.shared.u32 	%r213, [%r212];
	add.s32 	%r214, %r8, %r209;
	ld.shared.u32 	%r215, [%r214];
	or.b32  	%r216, %r211, %r35;
	st.shared.u32 	[%r210+4], %r216;
	or.b32  	%r217, %r213, %r35;
	shl.b32 	%r218, %r217, 1;
	st.shared.u32 	[%r212+4], %r218;
	or.b32  	%r219, %r215, %r35;
	shr.u32 	%r220, %r219, 1;
	st.shared.u32 	[%r214+4], %r220;
	or.b32  	%r221, %r218, %r216;
	or.b32  	%r222, %r221, %r220;
	not.b32 	%r223, %r222;
	and.b32  	%r224, %r223, %r2;
	st.shared.u32 	[%r33+4], %r224;
	mov.u32 	%r507, %r37;
	bra.uni 	$L__BB0_55;
$L__BB0_24:
	mov.b64 	%rd131, 0;
	mov.u64 	%rd129, %rd4;
	mov.u64 	%rd130, %rd2;
$L__BB0_25:
	ld.local.u32 	%r225, [%rd129];
	st.local.u32 	[%rd130], %r225;
	add.s64 	%rd131, %rd131, 1;
	add.s64 	%rd130, %rd130, 4;
	add.s64 	%rd129, %rd129, 4;
	setp.lt.u64 	%p21, %rd131, %rd5;
	@%p21 bra 	$L__BB0_25;
	mov.b32 	%r488, 0;
$L__BB0_27:
	setp.lt.u32 	%p22, %r98, 16;
	mov.b32 	%r495, 0;
	mov.u32 	%r500, %r495;
	@%p22 bra 	$L__BB0_30;
	mov.b32 	%r489, 0;
	mov.u32 	%r500, %r489;
$L__BB0_29:
	.pragma "nounroll";
	mul.wide.u32 	%rd102, %r489, 4;
	add.s64 	%rd103, %rd2, %rd102;
	ld.local.u32 	%r230, [%rd103];
	shr.u32 	%r231, %r230, %r488;
	and.b32  	%r232, %r231, 1;
	not.b32 	%r233, %r489;
	add.s32 	%r234, %r98, %r233;
	shl.b32 	%r235, %r232, %r234;
	or.b32  	%r236, %r235, %r500;
	ld.local.u32 	%r237, [%rd103+4];
	shr.u32 	%r238, %r237, %r488;
	and.b32  	%r239, %r238, 1;
	sub.s32 	%r240, %r98, %r489;
	add.s32 	%r241, %r240, -2;
	shl.b32 	%r242, %r239, %r241;
	or.b32  	%r243, %r242, %r236;
	ld.local.u32 	%r244, [%rd103+8];
	shr.u32 	%r245, %r244, %r488;
	and.b32  	%r246, %r245, 1;
	add.s32 	%r247, %r240, -3;
	shl.b32 	%r248, %r246, %r247;
	or.b32  	%r249, %r248, %r243;
	ld.local.u32 	%r250, [%rd103+12];
	shr.u32 	%r251, %r250, %r488;
	and.b32  	%r252, %r251, 1;
	add.s32 	%r253, %r240, -4;
	shl.b32 	%r254, %r252, %r253;
	or.b32  	%r255, %r254, %r249;
	ld.local.u32 	%r256, [%rd103+16];
	shr.u32 	%r257, %r256, %r488;
	and.b32  	%r258, %r257, 1;
	add.s32 	%r259, %r240, -5;
	shl.b32 	%r260, %r258, %r259;
	or.b32  	%r261, %r260, %r255;
	ld.local.u32 	%r262, [%rd103+20];
	shr.u32 	%r263, %r262, %r488;
	and.b32  	%r264, %r263, 1;
	add.s32 	%r265, %r240, -6;
	shl.b32 	%r266, %r264, %r265;
	or.b32  	%r267, %r266, %r261;
	ld.local.u32 	%r268, [%rd103+24];
	shr.u32 	%r269, %r268, %r488;
	and.b32  	%r270, %r269, 1;
	add.s32 	%r271, %r240, -7;
	shl.b32 	%r272, %r270, %r271;
	or.b32  	%r273, %r272, %r267;
	ld.local.u32 	%r274, [%rd103+28];
	shr.u32 	%r275, %r274, %r488;
	and.b32  	%r276, %r275, 1;
	add.s32 	%r277, %r240, -8;
	shl.b32 	%r278, %r276, %r277;
	or.b32  	%r279, %r278, %r273;
	ld.local.u32 	%r280, [%rd103+32];
	shr.u32 	%r281, %r280, %r488;
	and.b32  	%r282, %r281, 1;
	add.s32 	%r283, %r240, -9;
	shl.b32 	%r284, %r282, %r283;
	or.b32  	%r285, %r284, %r279;
	ld.local.u32 	%r286, [%rd103+36];
	shr.u32 	%r287, %r286, %r488;
	and.b32  	%r288, %r287, 1;
	add.s32 	%r289, %r240, -10;
	shl.b32 	%r290, %r288, %r289;
	or.b32  	%r291, %r290, %r285;
	ld.local.u32 	%r292, [%rd103+40];
	shr.u32 	%r293, %r292, %r488;
	and.b32  	%r294, %r293, 1;
	add.s32 	%r295, %r240, -11;
	shl.b32 	%r296, %r294, %r295;
	or.b32  	%r297, %r296, %r291;
	ld.local.u32 	%r298, [%rd103+44];
	shr.u32 	%r299, %r298, %r488;
	and.b32  	%r300, %r299, 1;
	add.s32 	%r301, %r240, -12;
	shl.b32 	%r302, %r300, %r301;
	or.b32  	%r303, %r302, %r297;
	ld.local.u32 	%r304, [%rd103+48];
	shr.u32 	%r305, %r304, %r488;
	and.b32  	%r306, %r305, 1;
	add.s32 	%r307, %r240, -13;
	shl.b32 	%r308, %r306, %r307;
	or.b32  	%r309, %r308, %r303;
	ld.local.u32 	%r310, [%rd103+52];
	shr.u32 	%r311, %r310, %r488;
	and.b32  	%r312, %r311, 1;
	add.s32 	%r313, %r240, -14;
	shl.b32 	%r314, %r312, %r313;
	or.b32  	%r315, %r314, %r309;
	ld.local.u32 	%r316, [%rd103+56];
	shr.u32 	%r317, %r316, %r488;
	and.b32  	%r318, %r317, 1;
	add.s32 	%r319, %r240, -15;
	shl.b32 	%r320, %r318, %r319;
	or.b32  	%r321, %r320, %r315;
	ld.local.u32 	%r322, [%rd103+60];
	shr.u32 	%r323, %r322, %r488;
	and.b32  	%r324, %r323, 1;
	add.s32 	%r325, %r240, -16;
	shl.b32 	%r326, %r324, %r325;
	or.b32  	%r500, %r326, %r321;
	add.s32 	%r489, %r489, 16;
	setp.ne.s32 	%p23, %r489, %r28;
	mov.u32 	%r495, %r28;
	@%p23 bra 	$L__BB0_29;
$L__BB0_30:
	setp.eq.s32 	%p24, %r26, 0;
	@%p24 bra 	$L__BB0_40;
	add.s32 	%r328, %r26, -1;
	setp.lt.u32 	%p25, %r328, 7;
	@%p25 bra 	$L__BB0_33;
	mul.wide.u32 	%rd104, %r495, 4;
	add.s64 	%rd105, %rd2, %rd104;
	ld.local.u32 	%r329, [%rd105];
	shr.u32 	%r330, %r329, %r488;
	and.b32  	%r331, %r330, 1;
	not.b32 	%r332, %r495;
	add.s32 	%r333, %r98, %r332;
	shl.b32 	%r334, %r331, %r333;
	ld.local.u32 	%r335, [%rd105+4];
	shr.u32 	%r336, %r335, %r488;
	and.b32  	%r337, %r336, 1;
	sub.s32 	%r338, %r98, %r495;
	add.s32 	%r339, %r338, -2;
	shl.b32 	%r340, %r337, %r339;
	or.b32  	%r341, %r334, %r340;
	ld.local.u32 	%r342, [%rd105+8];
	shr.u32 	%r343, %r342, %r488;
	and.b32  	%r344, %r343, 1;
	add.s32 	%r345, %r338, -3;
	shl.b32 	%r346, %r344, %r345;
	or.b32  	%r347, %r341, %r346;
	ld.local.u32 	%r348, [%rd105+12];
	shr.u32 	%r349, %r348, %r488;
	and.b32  	%r350, %r349, 1;
	add.s32 	%r351, %r338, -4;
	shl.b32 	%r352, %r350, %r351;
	or.b32  	%r353, %r347, %r352;
	ld.local.u32 	%r354, [%rd105+16];
	shr.u32 	%r355, %r354, %r488;
	and.b32  	%r356, %r355, 1;
	add.s32 	%r357, %r338, -5;
	shl.b32 	%r358, %r356, %r357;
	or.b32  	%r359, %r353, %r358;
	ld.local.u32 	%r360, [%rd105+20];
	shr.u32 	%r361, %r360, %r488;
	and.b32  	%r362, %r361, 1;
	add.s32 	%r363, %r338, -6;
	shl.b32 	%r364, %r362, %r363;
	or.b32  	%r365, %r359, %r364;
	ld.local.u32 	%r366, [%rd105+24];
	shr.u32 	%r367, %r366, %r488;
	and.b32  	%r368, %r367, 1;
	add.s32 	%r369, %r338, -7;
	shl.b32 	%r370, %r368, %r369;
	or.b32  	%r371, %r365, %r370;
	ld.local.u32 	%r372, [%rd105+28];
	shr.u32 	%r373, %r372, %r488;
	and.b32  	%r374, %r373, 1;
	add.s32 	%r375, %r338, -8;
	shl.b32 	%r376, %r374, %r375;
	or.b32  	%r377, %r371, %r376;
	or.b32  	%r500, %r377, %r500;
	add.s32 	%r495, %r495, 8;
$L__BB0_33:
	setp.eq.s32 	%p26, %r27, 0;
	@%p26 bra 	$L__BB0_40;
	add.s32 	%r379, %r27, -1;
	setp.lt.u32 	%p27, %r379, 3;
	@%p27 bra 	$L__BB0_36;
	mul.wide.u32 	%rd106, %r495, 4;
	add.s64 	%rd107, %rd2, %rd106;
	ld.local.u32 	%r380, [%rd107];
	shr.u32 	%r381, %r380, %r488;
	and.b32  	%r382, %r381, 1;
	not.b32 	%r383, %r495;
	add.s32 	%r384, %r98, %r383;
	shl.b32 	%r385, %r382, %r384;
	ld.local.u32 	%r386, [%rd107+4];
	shr.u32 	%r387, %r386, %r488;
	and.b32  	%r388, %r387, 1;
	sub.s32 	%r389, %r98, %r495;
	add.s32 	%r390, %r389, -2;
	shl.b32 	%r391, %r388, %r390;
	or.b32  	%r392, %r385, %r391;
	ld.local.u32 	%r393, [%rd107+8];
	shr.u32 	%r394, %r393, %r488;
	and.b32  	%r395, %r394, 1;
	add.s32 	%r396, %r389, -3;
	shl.b32 	%r397, %r395, %r396;
	or.b32  	%r398, %r392, %r397;
	ld.local.u32 	%r399, [%rd107+12];
	shr.u32 	%r400, %r399, %r488;
	and.b32  	%r401, %r400, 1;
	add.s32 	%r402, %r389, -4;
	shl.b32 	%r403, %r401, %r402;
	or.b32  	%r404, %r398, %r403;
	or.b32  	%r500, %r404, %r500;
	add.s32 	%r495, %r495, 4;
$L__BB0_36:
	setp.eq.s32 	%p28, %r29, 0;
	@%p28 bra 	$L__BB0_40;
	setp.eq.s32 	%p29, %r29, 1;
	mul.wide.u32 	%rd108, %r495, 4;
	add.s64 	%rd12, %rd2, %rd108;
	ld.local.u32 	%r405, [%rd12];
	shr.u32 	%r406, %r405, %r488;
	and.b32  	%r407, %r406, 1;
	not.b32 	%r408, %r495;
	add.s32 	%r409, %r98, %r408;
	shl.b32 	%r410, %r407, %r409;
	or.b32  	%r500, %r410, %r500;
	@%p29 bra 	$L__BB0_40;
	setp.eq.s32 	%p30, %r29, 2;
	ld.local.u32 	%r411, [%rd12+4];
	shr.u32 	%r412, %r411, %r488;
	and.b32  	%r413, %r412, 1;
	sub.s32 	%r57, %r98, %r495;
	add.s32 	%r414, %r57, -2;
	shl.b32 	%r415, %r413, %r414;
	or.b32  	%r500, %r415, %r500;
	@%p30 bra 	$L__BB0_40;
	ld.local.u32 	%r416, [%rd12+8];
	shr.u32 	%r417, %r416, %r488;
	and.b32  	%r418, %r417, 1;
	add.s32 	%r419, %r57, -3;
	shl.b32 	%r420, %r418, %r419;
	or.b32  	%r500, %r420, %r500;
$L__BB0_40:
	mul.wide.u32 	%rd109, %r488, 4;
	add.s64 	%rd110, %rd3, %rd109;
	st.local.u32 	[%rd110], %r500;
	add.s32 	%r488, %r488, 1;
	setp.ne.s32 	%p31, %r488, %r98;
	@%p31 bra 	$L__BB0_27;
	mov.b64 	%rd132, 0;
$L__BB0_42:
	shl.b64 	%rd112, %rd132, 2;
	add.s64 	%rd113, %rd4, %rd112;
	ld.local.u32 	%r421, [%rd113];
	add.s64 	%rd114, %rd3, %rd112;
	st.local.u32 	[%rd114], %r421;
	add.s64 	%rd132, %rd132, 1;
	setp.lt.u64 	%p32, %rd132, %rd5;
	@%p32 bra 	$L__BB0_42;
	mov.b32 	%r501, 0;
$L__BB0_44:
	mul.wide.u32 	%rd115, %r501, 4;
	add.s64 	%rd116, %rd3, %rd115;
	ld.local.u32 	%r63, [%rd116];
	mov.b32 	%r502, 0;
$L__BB0_45:
	shr.u32 	%r424, %r63, %r502;
	and.b32  	%r425, %r424, 1;
	setp.eq.b32 	%p33, %r425, 1;
	not.pred 	%p34, %p33;
	@%p34 bra 	$L__BB0_47;
	not.b32 	%r426, %r502;
	add.s32 	%r427, %r98, %r426;
	mov.b32 	%r428, 1;
	shl.b32 	%r503, %r428, %r427;
	bra.uni 	$L__BB0_48;
$L__BB0_47:
	add.s32 	%r502, %r502, 1;
	setp.ne.s32 	%p35, %r502, %r98;
	mov.b32 	%r503, 0;
	@%p35 bra 	$L__BB0_45;
$L__BB0_48:
	mul.wide.u32 	%rd117, %r501, 4;
	add.s64 	%rd118, %rd2, %rd117;
	st.local.u32 	[%rd118], %r503;
	add.s32 	%r501, %r501, 1;
	setp.ne.s32 	%p36, %r501, %r98;
	@%p36 bra 	$L__BB0_44;
	mov.b32 	%r504, 0;
$L__BB0_50:
	mul.wide.u32 	%rd119, %r504, 4;
	add.s64 	%rd120, %rd4, %rd119;
	ld.local.u32 	%r431, [%rd120];
	add.s64 	%rd121, %rd2, %rd119;
	ld.local.u32 	%r432, [%rd121];
	sub.s32 	%r70, %r431, %r432;
	setp.eq.s32 	%p37, %r70, 0;
	@%p37 bra 	$L__BB0_52;
	setp.lt.s32 	%p49, %r70, 1;
	bra.uni 	$L__BB0_53;
$L__BB0_52:
	add.s32 	%r504, %r504, 1;
	setp.ne.s32 	%p39, %r504, %r98;
	mov.pred 	%p49, -1;
	@%p39 bra 	$L__BB0_50;
$L__BB0_53:
	selp.b32 	%r433, 2, 0, %p49;
	add.s32 	%r505, %r433, %r505;
	selp.u32 	%r434, 1, 0, %p49;
	add.s32 	%r506, %r506, %r434;
	add.s32 	%r507, %r507, -1;
	bra.uni 	$L__BB0_55;
$L__BB0_54:
	add.s32 	%r507, %r507, -1;
$L__BB0_55:
	setp.gt.s32 	%p40, %r507, -1;
	@%p40 bra 	$L__BB0_19;
	bra.uni 	$L__BB0_62;
$L__BB0_56:
	neg.s32 	%r183, %r85;
	and.b32  	%r87, %r85, %r183;
	add.s32 	%r184, %r514, %r100;
	mul.wide.s32 	%rd97, %r184, 4;
	add.s64 	%rd98, %rd4, %rd97;
	st.local.u32 	[%rd98], %r87;
	xor.b32  	%r185, %r85, %r87;
	st.shared.u32 	[%r84], %r185;
	and.b32  	%r186, %r87, %r1;
	setp.ne.s32 	%p15, %r186, 0;
	@%p15 bra 	$L__BB0_60;
	add.s32 	%r88, %r514, 1;
	setp.ne.s32 	%p16, %r88, %r99;
	@%p16 bra 	$L__BB0_59;
	add.s32 	%r505, %r505, 2;
	add.s32 	%r506, %r506, 1;
	add.s32 	%r514, %r514, -1;
	bra.uni 	$L__BB0_61;
$L__BB0_59:
	add.s32 	%r188, %r6, %r182;
	ld.shared.u32 	%r189, [%r188];
	add.s32 	%r190, %r7, %r182;
	ld.shared.u32 	%r191, [%r190];
	add.s32 	%r192, %r8, %r182;
	ld.shared.u32 	%r193, [%r192];
	or.b32  	%r194, %r189, %r87;
	st.shared.u32 	[%r188+4], %r194;
	or.b32  	%r195, %r191, %r87;
	shl.b32 	%r196, %r195, 1;
	st.shared.u32 	[%r190+4], %r196;
	or.b32  	%r197, %r193, %r87;
	shr.u32 	%r198, %r197, 1;
	st.shared.u32 	[%r192+4], %r198;
	or.b32  	%r199, %r196, %r194;
	or.b32  	%r200, %r199, %r198;
	not.b32 	%r201, %r200;
	and.b32  	%r202, %r201, %r2;
	st.shared.u32 	[%r84+4], %r202;
	mov.u32 	%r514, %r88;
	bra.uni 	$L__BB0_61;
$L__BB0_60:
	add.s32 	%r514, %r514, -1;
$L__BB0_61:
	setp.gt.s32 	%p17, %r514, -1;
	@%p17 bra 	$L__BB0_16;
$L__BB0_62:
	st.shared.u32 	[%r10], %r505;
	st.shared.u32 	[%r11], %r506;
	bra.uni 	$L__BB0_64;
$L__BB0_63:
	mov.b32 	%r119, 0;
	st.shared.u32 	[%r10], %r119;
	st.shared.u32 	[%r11], %r119;
$L__BB0_64:
	bar.sync 	0;
	and.b32  	%r435, %r3, 992;
	setp.ne.s32 	%p41, %r435, 0;
	@%p41 bra 	$L__BB0_66;
	ld.shared.u32 	%r436, [%r10+256];
	ld.shared.u32 	%r437, [%r10];
	add.s32 	%r438, %r437, %r436;
	st.shared.u32 	[%r10], %r438;
	ld.shared.u32 	%r439, [%r11+256];
	ld.shared.u32 	%r440, [%r11];
	add.s32 	%r441, %r440, %r439;
	st.shared.u32 	[%r11], %r441;
$L__BB0_66:
	bar.warp.sync 	-1;
	setp.gt.u32 	%p42, %r3, 31;
	@%p42 bra 	$L__BB0_68;
	ld.shared.u32 	%r442, [%r10+128];
	ld.shared.u32 	%r443, [%r10];
	add.s32 	%r444, %r443, %r442;
	st.shared.u32 	[%r10], %r444;
	ld.shared.u32 	%r445, [%r11+128];
	ld.shared.u32 	%r446, [%r11];
	add.s32 	%r447, %r446, %r445;
	st.shared.u32 	[%r11], %r447;
$L__BB0_68:
	bar.warp.sync 	-1;
	setp.gt.u32 	%p43, %r3, 15;
	@%p43 bra 	$L__BB0_70;
	ld.shared.u32 	%r448, [%r10+64];
	ld.shared.u32 	%r449, [%r10];
	add.s32 	%r450, %r449, %r448;
	st.shared.u32 	[%r10], %r450;
	ld.shared.u32 	%r451, [%r11+64];
	ld.shared.u32 	%r452, [%r11];
	add.s32 	%r453, %r452, %r451;
	st.shared.u32 	[%r11], %r453;
$L__BB0_70:
	bar.warp.sync 	-1;
	setp.gt.u32 	%p44, %r3, 7;
	@%p44 bra 	$L__BB0_72;
	ld.shared.u32 	%r454, [%r10+32];
	ld.shared.u32 	%r455, [%r10];
	add.s32 	%r456, %r455, %r454;
	st.shared.u32 	[%r10], %r456;
	ld.shared.u32 	%r457, [%r11+32];
	ld.shared.u32 	%r458, [%r11];
	add.s32 	%r459, %r458, %r457;
	st.shared.u32 	[%r11], %r459;
$L__BB0_72:
	bar.warp.sync 	-1;
	setp.gt.u32 	%p45, %r3, 3;
	@%p45 bra 	$L__BB0_74;
	ld.shared.u32 	%r460, [%r10+16];
	ld.shared.u32 	%r461, [%r10];
	add.s32 	%r462, %r461, %r460;
	st.shared.u32 	[%r10], %r462;
	ld.shared.u32 	%r463, [%r11+16];
	ld.shared.u32 	%r464, [%r11];
	add.s32 	%r465, %r464, %r463;
	st.shared.u32 	[%r11], %r465;
$L__BB0_74:
	bar.warp.sync 	-1;
	setp.gt.u32 	%p46, %r3, 1;
	@%p46 bra 	$L__BB0_76;
	ld.shared.u32 	%r466, [%r10+8];
	ld.shared.u32 	%r467, [%r10];
	add.s32 	%r468, %r467, %r466;
	st.shared.u32 	[%r10], %r468;
	ld.shared.u32 	%r469, [%r11+8];
	ld.shared.u32 	%r470, [%r11];
	add.s32 	%r471, %r470, %r469;
	st.shared.u32 	[%r11], %r471;
$L__BB0_76:
	bar.warp.sync 	-1;
	setp.ne.s32 	%p47, %r3, 0;
	@%p47 bra 	$L__BB0_78;
	ld.shared.u32 	%r472, [_ZZ11cuda_kerneliiPjS_S_S_S_iS_iE3sum+4];
	ld.shared.u32 	%r473, [_ZZ11cuda_kerneliiPjS_S_S_S_iS_iE3sum];
	add.s32 	%r474, %r473, %r472;
	st.shared.u32 	[_ZZ11cuda_kerneliiPjS_S_S_S_iS_iE3sum], %r474;
	ld.shared.u32 	%r475, [_ZZ11cuda_kerneliiPjS_S_S_S_iS_iE4usum+4];
	ld.shared.u32 	%r476, [_ZZ11cuda_kerneliiPjS_S_S_S_iS_iE4usum];
	add.s32 	%r477, %r476, %r475;
	st.shared.u32 	[_ZZ11cuda_kerneliiPjS_S_S_S_iS_iE4usum], %r477;
$L__BB0_78:
	setp.ne.s32 	%p48, %r3, 0;
	bar.warp.sync 	-1;
	@%p48 bra 	$L__BB0_80;
	ld.param.u64 	%rd128, [_Z11cuda_kerneliiPjS_S_S_S_iS_i_param_6];
	ld.param.u64 	%rd127, [_Z11cuda_kerneliiPjS_S_S_S_iS_i_param_5];
	ld.shared.u32 	%r478, [_ZZ11cuda_kerneliiPjS_S_S_S_iS_iE3sum];
	cvta.to.global.u64 	%rd122, %rd127;
	mul.wide.u32 	%rd123, %r4, 4;
	add.s64 	%rd124, %rd122, %rd123;
	st.global.u32 	[%rd124], %r478;
	ld.shared.u32 	%r479, [_ZZ11cuda_kerneliiPjS_S_S_S_iS_iE4usum];
	cvta.to.global.u64 	%rd125, %rd128;
	add.s64 	%rd126, %rd125, %rd123;
	st.global.u32 	[%rd126], %r479;
$L__BB0_80:
	ret;

}
	// .globl	_Z16sgpu_cuda_kerneliiPjS_S_S_i
.visible .entry _Z16sgpu_cuda_kerneliiPjS_S_S_i(
	.param .u32 _Z16sgpu_cuda_kerneliiPjS_S_S_i_param_0,
	.param .u32 _Z16sgpu_cuda_kerneliiPjS_S_S_i_param_1,
	.param .u64 .ptr .align 1 _Z16sgpu_cuda_kerneliiPjS_S_S_i_param_2,
	.param .u64 .ptr .align 1 _Z16sgpu_cuda_kerneliiPjS_S_S_i_param_3,
	.param .u64 .ptr .align 1 _Z16sgpu_cuda_kerneliiPjS_S_S_i_param_4,
	.param .u64 .ptr .align 1 _Z16sgpu_cuda_kerneliiPjS_S_S_i_param_5,
	.param .u32 _Z16sgpu_cuda_kerneliiPjS_S_S_i_param_6
)
{
	.reg .pred 	%p<14>;
	.reg .b32 	%r<89>;
	.reg .b64 	%rd<15>;
	// demoted variable
	.shared .align 4 .b8 _ZZ16sgpu_cuda_kerneliiPjS_S_S_iE4down[3840];
	// demoted variable
	.shared .align 4 .b8 _ZZ16sgpu_cuda_kerneliiPjS_S_S_iE4left[3840];
	// demoted variable
	.shared .align 4 .b8 _ZZ16sgpu_cuda_kerneliiPjS_S_S_iE5right[3840];
	// demoted variable
	.shared .align 4 .b8 _ZZ16sgpu_cuda_kerneliiPjS_S_S_iE6bitmap[3840];
	// demoted variable
	.shared .align 4 .b8 _ZZ16sgpu_cuda_kerneliiPjS_S_S_iE3sum[384];
	ld.param.u32 	%r24, [_Z16sgpu_cuda_kerneliiPjS_S_S_i_param_0];
	ld.param.u32 	%r23, [_Z16sgpu_cuda_kerneliiPjS_S_S_i_param_1];
	ld.param.u64 	%rd1, [_Z16sgpu_cuda_kerneliiPjS_S_S_i_param_2];
	ld.param.u64 	%rd2, [_Z16sgpu_cuda_kerneliiPjS_S_S_i_param_3];
	ld.param.u64 	%rd3, [_Z16sgpu_cuda_kerneliiPjS_S_S_i_param_4];
	ld.param.u64 	%rd4, [_Z16sgpu_cuda_kerneliiPjS_S_S_i_param_5];
	ld.param.u32 	%r25, [_Z16sgpu_cuda_kerneliiPjS_S_S_i_param_6];
	mov.u32 	%r1, %tid.x;
	mov.u32 	%r2, %ctaid.x;
	mov.u32 	%r26, %ntid.x;
	mad.lo.s32 	%r3, %r2, %r26, %r1;
	mov.b32 	%r27, -1;
	shl.b32 	%r4, %r27, %r24;
	setp.ge.s32 	%p1, %r3, %r25;
	shl.b32 	%r28, %r1, 2;
	mov.u32 	%r29, _ZZ16sgpu_cuda_kerneliiPjS_S_S_iE3sum;
	add.s32 	%r5, %r29, %r28;
	@%p1 bra 	$L__BB1_11;
	cvta.to.global.u64 	%rd5, %rd1;
	cvta.to.global.u64 	%rd6, %rd2;
	cvta.to.global.u64 	%rd7, %rd3;
	mul.wide.s32 	%rd8, %r3, 4;
	add.s64 	%rd9, %rd5, %rd8;
	ld.global.u32 	%r32, [%rd9];
	mul.lo.s32 	%r33, %r1, 40;
	mov.u32 	%r34, _ZZ16sgpu_cuda_kerneliiPjS_S_S_iE4down;
	add.s32 	%r6, %r34, %r33;
	st.shared.u32 	[%r6], %r32;
	add.s64 	%rd10, %rd6, %rd8;
	ld.global.u32 	%r35, [%rd10];
	mov.u32 	%r36, _ZZ16sgpu_cuda_kerneliiPjS_S_S_iE4left;
	add.s32 	%r7, %r36, %r33;
	st.shared.u32 	[%r7], %r35;
	add.s64 	%rd11, %rd7, %rd8;
	ld.global.u32 	%r37, [%rd11];
	mov.u32 	%r38, _ZZ16sgpu_cuda_kerneliiPjS_S_S_iE5right;
	add.s32 	%r8, %r38, %r33;
	st.shared.u32 	[%r8], %r37;
	or.b32  	%r39, %r35, %r32;
	or.b32  	%r40, %r39, %r37;
	mov.u32 	%r41, _ZZ16sgpu_cuda_kerneliiPjS_S_S_iE6bitmap;
	add.s32 	%r9, %r41, %r33;
	st.shared.u32 	[%r9], %r40;
	not.b32 	%r10, %r4;
	mov.b32 	%r88, 0;
	mov.u32 	%r87, %r88;
$L__BB1_2:
	shl.b32 	%r42, %r88, 2;
	add.s32 	%r13, %r9, %r42;
	ld.shared.u32 	%r14, [%r13];
	or.b32  	%r43, %r14, %r4;
	setp.ne.s32 	%p2, %r43, -1;
	@%p2 bra 	$L__BB1_4;
	add.s32 	%r88, %r88, -1;
	bra.uni 	$L__BB1_9;
$L__BB1_4:
	add.s32 	%r44, %r14, 1;
	not.b32 	%r45, %r14;
	and.b32  	%r16, %r44, %r45;
	or.b32  	%r46, %r44, %r14;
	st.shared.u32 	[%r13], %r46;
	and.b32  	%r47, %r16, %r10;
	setp.eq.s32 	%p3, %r47, 0;
	@%p3 bra 	$L__BB1_8;
	add.s32 	%r17, %r88, 1;
	setp.ne.s32 	%p4, %r17, %r23;
	@%p4 bra 	$L__BB1_7;
	add.s32 	%r87, %r87, 1;
	add.s32 	%r88, %r88, -1;
	bra.uni 	$L__BB1_9;
$L__BB1_7:
	add.s32 	%r49, %r6, %r42;
	ld.shared.u32 	%r50, [%r49];
	or.b32  	%r51, %r50, %r16;
	st.shared.u32 	[%r49+4], %r51;
	add.s32 	%r52, %r7, %r42;
	ld.shared.u32 	%r53, [%r52];
	or.b32  	%r54, %r53, %r16;
	shl.b32 	%r55, %r54, 1;
	st.shared.u32 	[%r52+4], %r55;
	add.s32 	%r56, %r8, %r42;
	ld.shared.u32 	%r57, [%r56];
	or.b32  	%r58, %r57, %r16;
	shr.u32 	%r59, %r58, 1;
	st.shared.u32 	[%r56+4], %r59;
	or.b32  	%r60, %r51, %r55;
	or.b32  	%r61, %r60, %r59;
	st.shared.u32 	[%r13+4], %r61;
	mov.u32 	%r88, %r17;
	bra.uni 	$L__BB1_9;
$L__BB1_8:
	add.s32 	%r88, %r88, -1;
$L__BB1_9:
	setp.gt.s32 	%p5, %r88, -1;
	@%p5 bra 	$L__BB1_2;
	st.shared.u32 	[%r5], %r87;
	bra.uni 	$L__BB1_12;
$L__BB1_11:
	mov.b32 	%r30, 0;
	st.shared.u32 	[%r5], %r30;
$L__BB1_12:
	bar.sync 	0;
	and.b32  	%r62, %r1, 992;
	setp.ne.s32 	%p6, %r62, 0;
	@%p6 bra 	$L__BB1_14;
	ld.shared.u32 	%r63, [%r5+256];
	ld.shared.u32 	%r64, [%r5];
	add.s32 	%r65, %r64, %r63;
	st.shared.u32 	[%r5], %r65;
$L__BB1_14:
	bar.sync 	0;
	setp.gt.u32 	%p7, %r1, 31;
	@%p7 bra 	$L__BB1_16;
	ld.shared.u32 	%r66, [%r5+128];
	ld.shared.u32 	%r67, [%r5];
	add.s32 	%r68, %r67, %r66;
	st.shared.u32 	[%r5], %r68;
$L__BB1_16:
	bar.sync 	0;
	setp.gt.u32 	%p8, %r1, 15;
	@%p8 bra 	$L__BB1_18;
	ld.shared.u32 	%r69, [%r5+64];
	ld.shared.u32 	%r70, [%r5];
	add.s32 	%r71, %r70, %r69;
	st.shared.u32 	[%r5], %r71;
$L__BB1_18:
	bar.sync 	0;
	setp.gt.u32 	%p9, %r1, 7;
	@%p9 bra 	$L__BB1_20;
	ld.shared.u32 	%r72, [%r5+32];
	ld.shared.u32 	%r73, [%r5];
	add.s32 	%r74, %r73, %r72;
	st.shared.u32 	[%r5], %r74;
$L__BB1_20:
	bar.sync 	0;
	setp.gt.u32 	%p10, %r1, 3;
	@%p10 bra 	$L__BB1_22;
	ld.shared.u32 	%r75, [%r5+16];
	ld.shared.u32 	%r76, [%r5];
	add.s32 	%r77, %r76, %r75;
	st.shared.u32 	[%r5], %r77;
$L__BB1_22:
	bar.sync 	0;
	setp.gt.u32 	%p11, %r1, 1;
	@%p11 bra 	$L__BB1_24;
	ld.shared.u32 	%r78, [%r5+8];
	ld.shared.u32 	%r79, [%r5];
	add.s32 	%r80, %r79, %r78;
	st.shared.u32 	[%r5], %r80;
$L__BB1_24:
	bar.sync 	0;
	setp.ne.s32 	%p12, %r1, 0;
	@%p12 bra 	$L__BB1_26;
	ld.shared.u32 	%r81, [_ZZ16sgpu_cuda_kerneliiPjS_S_S_iE3sum+4];
	ld.shared.u32 	%r82, [_ZZ16sgpu_cuda_kerneliiPjS_S_S_iE3sum];
	add.s32 	%r83, %r82, %r81;
	st.shared.u32 	[_ZZ16sgpu_cuda_kerneliiPjS_S_S_iE3sum], %r83;
$L__BB1_26:
	setp.ne.s32 	%p13, %r1, 0;
	bar.sync 	0;
	@%p13 bra 	$L__BB1_28;
	ld.shared.u32 	%r84, [_ZZ16sgpu_cuda_kerneliiPjS_S_S_iE3sum];
	cvta.to.global.u64 	%rd12, %rd4;
	mul.wide.u32 	%rd13, %r2, 4;
	add.s64 	%rd14, %rd12, %rd13;
	st.global.u32 	[%rd14], %r84;
$L__BB1_28:
	ret;

}


// ===== COMPILED SASS (sm_100) =====

	.target	sm_100

	.elftype	@"ET_EXEC"


//--------------------- .note.nv.tkinfo           --------------------------
	.section	.note.nv.tkinfo,"",@"SHT_NOTE"
	.sectionflags	@"SHF_NOTE_NV_TKINFO"
	.tkinfo
        /*0018*/ 	.word	0x00000002
        /*0030*/ 	.string	""
        /*0030*/ 	.string	"ptxas"
        /*0030*/ 	.string	"Cuda compilation tools, release 13.0, V13.0.88"
        /*0030*/ 	.string	"Build cuda_13.0.r13.0/compiler.36424714_0"
        /*0030*/ 	.string	"-arch sm_100 -m 64 "



//--------------------- .note.nv.cuinfo           --------------------------
	.section	.note.nv.cuinfo,"",@"SHT_NOTE"
	.sectionflags	@"SHF_NOTE_NV_CUINFO"
        /*0018*/ 	.short	0x0002
        /*001a*/ 	.short	0x0064
        /*001c*/ 	.short	0x0082
	.zero		2


//--------------------- .nv.info                  --------------------------
	.section	.nv.info,"",@"SHT_CUDA_INFO"
	.align	4


	//----- nvinfo : EIATTR_REGCOUNT
	.align		4
        /*0000*/ 	.byte	0x04, 0x2f
        /*0002*/ 	.short	(.L_1 - .L_0)
	.align		4
.L_0:
        /*0004*/ 	.word	index@(_Z11cuda_kerneliiPjS_S_S_S_iS_i)
        /*0008*/ 	.word	0x00000028


	//----- nvinfo : EIATTR_FRAME_SIZE
	.align		4
.L_1:
        /*000c*/ 	.byte	0x04, 0x11
        /*000e*/ 	.short	(.L_3 - .L_2)
	.align		4
.L_2:
        /*0010*/ 	.word	index@(_Z11cuda_kerneliiPjS_S_S_S_iS_i)
        /*0014*/ 	.word	0x00000148


	//----- nvinfo : EIATTR_REGCOUNT
	.align		4
.L_3:
        /*0018*/ 	.byte	0x04, 0x2f
        /*001a*/ 	.short	(.L_5 - .L_4)
	.align		4
.L_4:
        /*001c*/ 	.word	index@(_Z16sgpu_cuda_kerneliiPjS_S_S_i)
        /*0020*/ 	.word	0x00000016


	//----- nvinfo : EIATTR_FRAME_SIZE
	.align		4
.L_5:
        /*0024*/ 	.byte	0x04, 0x11
        /*0026*/ 	.short	(.L_7 - .L_6)
	.align		4
.L_6:
        /*0028*/ 	.word	index@(_Z16sgpu_cuda_kerneliiPjS_S_S_i)
        /*002c*/ 	.word	0x00000000


	//----- nvinfo : EIATTR_MIN_STACK_SIZE
	.align		4
.L_7:
        /*0030*/ 	.byte	0x04, 0x12
        /*0032*/ 	.short	(.L_9 - .L_8)
	.align		4
.L_8:
        /*0034*/ 	.word	index@(_Z16sgpu_cuda_kerneliiPjS_S_S_i)
        /*0038*/ 	.word	0x00000000


	//----- nvinfo : EIATTR_MIN_STACK_SIZE
	.align		4
.L_9:
        /*003c*/ 	.byte	0x04, 0x12
        /*003e*/ 	.short	(.L_11 - .L_10)
	.align		4
.L_10:
        /*0040*/ 	.word	index@(_Z11cuda_kerneliiPjS_S_S_S_iS_i)
        /*0044*/ 	.word	0x00000148
.L_11:


//--------------------- .nv.compat                --------------------------
	.section	.nv.compat,"",@"SHT_CUDA_COMPAT_INFO"
	.align	4
        /*0000*/ 	.byte	0x02, 0x09, 0x00, 0x00, 0x02, 0x02, 0x01, 0x00, 0x02, 0x05, 0x05, 0x00, 0x03, 0x07, 0x01, 0x01
        /*0010*/ 	.byte	0x02, 0x03, 0x00, 0x00, 0x02, 0x06, 0x01, 0x00, 0x04, 0x0b, 0x08, 0x00, 0x09, 0x00, 0x00, 0x00
        /*0020*/ 	.byte	0x00, 0x00, 0x00, 0x00


//--------------------- .nv.info._Z16sgpu_cuda_kerneliiPjS_S_S_i --------------------------
	.section	.nv.info._Z16sgpu_cuda_kerneliiPjS_S_S_i,"",@"SHT_CUDA_INFO"
	.sectionflags	@""
	.align	4


	//----- nvinfo : EIATTR_CUDA_API_VERSION
	.align		4
        /*0000*/ 	.byte	0x04, 0x37
        /*0002*/ 	.short	(.L_13 - .L_12)
.L_12:
        /*0004*/ 	.word	0x00000082


	//----- nvinfo : EIATTR_KPARAM_INFO
	.align		4
.L_13:
        /*0008*/ 	.byte	0x04, 0x17
        /*000a*/ 	.short	(.L_15 - .L_14)
.L_14:
        /*000c*/ 	.word	0x00000000
        /*0010*/ 	.short	0x0006
        /*0012*/ 	.short	0x0028
        /*0014*/ 	.byte	0x00, 0xf0, 0x11, 0x00


	//----- nvinfo : EIATTR_KPARAM_INFO
	.align		4
.L_15:
        /*0018*/ 	.byte	0x04, 0x17
        /*001a*/ 	.short	(.L_17 - .L_16)
.L_16:
        /*001c*/ 	.word	0x00000000
        /*0020*/ 	.short	0x0005
        /*0022*/ 	.short	0x0020
        /*0024*/ 	.byte	0x00, 0xf5, 0x21, 0x00


	//----- nvinfo : EIATTR_KPARAM_INFO
	.align		4
.L_17:
        /*0028*/ 	.byte	0x04, 0x17
        /*002a*/ 	.short	(.L_19 - .L_18)
.L_18:
        /*002c*/ 	.word	0x00000000
        /*0030*/ 	.short	0x0004
        /*0032*/ 	.short	0x0018
        /*0034*/ 	.byte	0x00, 0xf5, 0x21, 0x00


	//----- nvinfo : EIATTR_KPARAM_INFO
	.align		4
.L_19:
        /*0038*/ 	.byte	0x04, 0x17
        /*003a*/ 	.short	(.L_21 - .L_20)
.L_20:
        /*003c*/ 	.word	0x00000000
        /*0040*/ 	.short	0x0003
        /*0042*/ 	.short	0x0010
        /*0044*/ 	.byte	0x00, 0xf5, 0x21, 0x00


	//----- nvinfo : EIATTR_KPARAM_INFO
	.align		4
.L_21:
        /*0048*/ 	.byte	0x04, 0x17
        /*004a*/ 	.short	(.L_23 - .L_22)
.L_22:
        /*004c*/ 	.word	0x00000000
        /*0050*/ 	.short	0x0002
        /*0052*/ 	.short	0x0008
        /*0054*/ 	.byte	0x00, 0xf5, 0x21, 0x00


	//----- nvinfo : EIATTR_KPARAM_INFO
	.align		4
.L_23:
        /*0058*/ 	.byte	0x04, 0x17
        /*005a*/ 	.short	(.L_25 - .L_24)
.L_24:
        /*005c*/ 	.word	0x00000000
        /*0060*/ 	.short	0x0001
        /*0062*/ 	.short	0x0004
        /*0064*/ 	.byte	0x00, 0xf0, 0x11, 0x00


	//----- nvinfo : EIATTR_KPARAM_INFO
	.align		4
.L_25:
        /*0068*/ 	.byte	0x04, 0x17
        /*006a*/ 	.short	(.L_27 - .L_26)
.L_26:
        /*006c*/ 	.word	0x00000000
        /*0070*/ 	.short	0x0000
        /*0072*/ 	.short	0x0000
        /*0074*/ 	.byte	0x00, 0xf0, 0x11, 0x00


	//----- nvinfo : EIATTR_SPARSE_MMA_MASK
	.align		4
.L_27:
        /*0078*/ 	.byte	0x03, 0x50
        /*007a*/ 	.short	0x0000


	//----- nvinfo : EIATTR_MAXREG_COUNT
	.align		4
        /*007c*/ 	.byte	0x03, 0x1b
        /*007e*/ 	.short	0x00ff


	//----- nvinfo : EIATTR_NUM_BARRIERS
	.align		4
        /*0080*/ 	.byte	0x02, 0x4c
        /*0082*/ 	.byte	0x01
	.zero		1


	//----- nvinfo : EIATTR_MERCURY_ISA_VERSION
	.align		4
        /*0084*/ 	.byte	0x03, 0x5f
        /*0086*/ 	.short	0x0101


	//----- nvinfo : EIATTR_VRC_CTA_INIT_COUNT
	.align		4
        /*0088*/ 	.byte	0x02, 0x4a
	.zero		1
	.zero		1


	//----- nvinfo : EIATTR_EXIT_INSTR_OFFSETS
	.align		4
        /*008c*/ 	.byte	0x04, 0x1c
        /*008e*/ 	.short	(.L_29 - .L_28)


	//   ....[0]....
.L_28:
        /*0090*/ 	.word	0x000008a0


	//   ....[1]....
        /*0094*/ 	.word	0x00000920


	//----- nvinfo : EIATTR_CRS_STACK_SIZE
	.align		4
.L_29:
        /*0098*/ 	.byte	0x04, 0x1e
        /*009a*/ 	.short	(.L_31 - .L_30)
.L_30:
        /*009c*/ 	.word	0x00000000


	//----- nvinfo : EIATTR_CBANK_PARAM_SIZE
	.align		4
.L_31:
        /*00a0*/ 	.byte	0x03, 0x19
        /*00a2*/ 	.short	0x002c


	//----- nvinfo : EIATTR_PARAM_CBANK
	.align		4
        /*00a4*/ 	.byte	0x04, 0x0a
        /*00a6*/ 	.short	(.L_33 - .L_32)
	.align		4
.L_32:
        /*00a8*/ 	.word	index@(.nv.constant0._Z16sgpu_cuda_kerneliiPjS_S_S_i)
        /*00ac*/ 	.short	0x0380
        /*00ae*/ 	.short	0x002c


	//----- nvinfo : EIATTR_SW_WAR
	.align		4
.L_33:
        /*00b0*/ 	.byte	0x04, 0x36
        /*00b2*/ 	.short	(.L_35 - .L_34)
.L_34:
        /*00b4*/ 	.word	0x00000008
.L_35:


//--------------------- .nv.info._Z11cuda_kerneliiPjS_S_S_S_iS_i --------------------------
	.section	.nv.info._Z11cuda_kerneliiPjS_S_S_S_iS_i,"",@"SHT_CUDA_INFO"
	.sectionflags	@""
	.align	4


	//----- nvinfo : EIATTR_CUDA_API_VERSION
	.align		4
        /*0000*/ 	.byte	0x04, 0x37
        /*0002*/ 	.short	(.L_37 - .L_36)
.L_36:
        /*0004*/ 	.word	0x00000082


	//----- nvinfo : EIATTR_KPARAM_INFO
	.align		4
.L_37:
        /*0008*/ 	.byte	0x04, 0x17
        /*000a*/ 	.short	(.L_39 - .L_38)
.L_38:
        /*000c*/ 	.word	0x00000000
        /*0010*/ 	.short	0x0009
        /*0012*/ 	.short	0x0040
        /*0014*/ 	.byte	0x00, 0xf0, 0x11, 0x00


	//----- nvinfo : EIATTR_KPARAM_INFO
	.align		4
.L_39:
        /*0018*/ 	.byte	0x04, 0x17
        /*001a*/ 	.short	(.L_41 - .L_40)
.L_40:
        /*001c*/ 	.word	0x00000000
        /*0020*/ 	.short	0x0008
        /*0022*/ 	.short	0x0038
        /*0024*/ 	.byte	0x00, 0xf5, 0x21, 0x00


	//----- nvinfo : EIATTR_KPARAM_INFO
	.align		4
.L_41:
        /*0028*/ 	.byte	0x04, 0x17
        /*002a*/ 	.short	(.L_43 - .L_42)
.L_42:
        /*002c*/ 	.word	0x00000000
        /*0030*/ 	.short	0x0007
        /*0032*/ 	.short	0x0030
        /*0034*/ 	.byte	0x00, 0xf0, 0x11, 0x00


	//----- nvinfo : EIATTR_KPARAM_INFO
	.align		4
.L_43:
        /*0038*/ 	.byte	0x04, 0x17
        /*003a*/ 	.short	(.L_45 - .L_44)
.L_44:
        /*003c*/ 	.word	0x00000000
        /*0040*/ 	.short	0x0006
        /*0042*/ 	.short	0x0028
        /*0044*/ 	.byte	0x00, 0xf5, 0x21, 0x00


	//----- nvinfo : EIATTR_KPARAM_INFO
	.align		4
.L_45:
        /*0048*/ 	.byte	0x04, 0x17
        /*004a*/ 	.short	(.L_47 - .L_46)
.L_46:
        /*004c*/ 	.word	0x00000000
        /*0050*/ 	.short	0x0005
        /*0052*/ 	.short	0x0020
        /*0054*/ 	.byte	0x00, 0xf5, 0x21, 0x00


	//----- nvinfo : EIATTR_KPARAM_INFO
	.align		4
.L_47:
        /*0058*/ 	.byte	0x04, 0x17
        /*005a*/ 	.short	(.L_49 - .L_48)
.L_48:
        /*005c*/ 	.word	0x00000000
        /*0060*/ 	.short	0x0004
        /*0062*/ 	.short	0x0018
        /*0064*/ 	.byte	0x00, 0xf5, 0x21, 0x00


	//----- nvinfo : EIATTR_KPARAM_INFO
	.align		4
.L_49:
        /*0068*/ 	.byte	0x04, 0x17
        /*006a*/ 	.short	(.L_51 - .L_50)
.L_50:
        /*006c*/ 	.word	0x00000000
        /*0070*/ 	.short	0x0003
        /*0072*/ 	.short	0x0010
        /*0074*/ 	.byte	0x00, 0xf5, 0x21, 0x00


	//----- nvinfo : EIATTR_KPARAM_INFO
	.align		4
.L_51:
        /*0078*/ 	.byte	0x04, 0x17
        /*007a*/ 	.short	(.L_53 - .L_52)
.L_52:
        /*007c*/ 	.word	0x00000000
        /*0080*/ 	.short	0x0002
        /*0082*/ 	.short	0x0008
        /*0084*/ 	.byte	0x00, 0xf5, 0x21, 0x00


	//----- nvinfo : EIATTR_KPARAM_INFO
	.align		4
.L_53:
        /*0088*/ 	.byte	0x04, 0x17
        /*008a*/ 	.short	(.L_55 - .L_54)
.L_54:
        /*008c*/ 	.word	0x00000000
        /*0090*/ 	.short	0x0001
        /*0092*/ 	.short	0x0004
        /*0094*/ 	.byte	0x00, 0xf0, 0x11, 0x00


	//----- nvinfo : EIATTR_KPARAM_INFO
	.align		4
.L_55:
        /*0098*/ 	.byte	0x04, 0x17
        /*009a*/ 	.short	(.L_57 - .L_56)
.L_56:
        /*009c*/ 	.word	0x00000000
        /*00a0*/ 	.short	0x0000
        /*00a2*/ 	.short	0x0000
        /*00a4*/ 	.byte	0x00, 0xf0, 0x11, 0x00


	//----- nvinfo : EIATTR_SPARSE_MMA_MASK
	.align		4
.L_57:
        /*00a8*/ 	.byte	0x03, 0x50
        /*00aa*/ 	.short	0x0000


	//----- nvinfo : EIATTR_MAXREG_COUNT
	.align		4
        /*00ac*/ 	.byte	0x03, 0x1b
        /*00ae*/ 	.short	0x00ff


	//----- nvinfo : EIATTR_NUM_BARRIERS
	.align		4
        /*00b0*/ 	.byte	0x02, 0x4c
        /*00b2*/ 	.byte	0x01
	.zero		1


	//----- nvinfo : EIATTR_MERCURY_ISA_VERSION
	.align		4
        /*00b4*/ 	.byte	0x03, 0x5f
        /*00b6*/ 	.short	0x0101


	//----- nvinfo : EIATTR_COOP_GROUP_MASK_REGIDS
	.align		4
        /*00b8*/ 	.byte	0x04, 0x29
        /*00ba*/ 	.short	(.L_59 - .L_58)


	//   ....[0]....
.L_58:
        /*00bc*/ 	.word	0xffffffff


	//   ....[1]....
        /*00c0*/ 	.word	0xffffffff


	//   ....[2]....
        /*00c4*/ 	.word	0xffffffff


	//   ....[3]....
        /*00c8*/ 	.word	0xffffffff


	//   ....[4]....
        /*00cc*/ 	.word	0xffffffff


	//   ....[5]....
        /*00d0*/ 	.word	0xffffffff


	//   ....[6]....
        /*00d4*/ 	.word	0xffffffff


	//----- nvinfo : EIATTR_COOP_GROUP_INSTR_OFFSETS
	.align		4
.L_59:
        /*00d8*/ 	.byte	0x04, 0x28
        /*00da*/ 	.short	(.L_61 - .L_60)


	//   ....[0]....
.L_60:
        /*00dc*/ 	.word	0x00002c10


	//   ....[1]....
        /*00e0*/ 	.word	0x00002cb0


	//   ....[2]....
        /*00e4*/ 	.word	0x00002d50


	//   ....[3]....
        /*00e8*/ 	.word	0x00002df0


	//   ....[4]....
        /*00ec*/ 	.word	0x00002e90


	//   ....[5]....
        /*00f0*/ 	.word	0x00002f30


	//   ....[6]....
        /*00f4*/ 	.word	0x00002ff0


	//----- nvinfo : EIATTR_VRC_CTA_INIT_COUNT
	.align		4
.L_61:
        /*00f8*/ 	.byte	0x02, 0x4a
	.zero		1
	.zero		1


	//----- nvinfo : EIATTR_EXIT_INSTR_OFFSETS
	.align		4
        /*00fc*/ 	.byte	0x04, 0x1c
        /*00fe*/ 	.short	(.L_63 - .L_62)


	//   ....[0]....
.L_62:
        /*0100*/ 	.word	0x00003000


	//   ....[1]....
        /*0104*/ 	.word	0x000030c0


	//----- nvinfo : EIATTR_CRS_STACK_SIZE
	.align		4
.L_63:
        /*0108*/ 	.byte	0x04, 0x1e
        /*010a*/ 	.short	(.L_65 - .L_64)
.L_64:
        /*010c*/ 	.word	0x00000000


	//----- nvinfo : EIATTR_CBANK_PARAM_SIZE
	.align		4
.L_65:
        /*0110*/ 	.byte	0x03, 0x19
        /*0112*/ 	.short	0x0044


	//----- nvinfo : EIATTR_PARAM_CBANK
	.align		4
        /*0114*/ 	.byte	0x04, 0x0a
        /*0116*/ 	.short	(.L_67 - .L_66)
	.align		4
.L_66:
        /*0118*/ 	.word	index@(.nv.constant0._Z11cuda_kerneliiPjS_S_S_S_iS_i)
        /*011c*/ 	.short	0x0380
        /*011e*/ 	.short	0x0044


	//----- nvinfo : EIATTR_SW_WAR
	.align		4
.L_67:
        /*0120*/ 	.byte	0x04, 0x36
        /*0122*/ 	.short	(.L_69 - .L_68)
.L_68:
        /*0124*/ 	.word	0x00000008
.L_69:


//--------------------- .nv.callgraph             --------------------------
	.section	.nv.callgraph,"",@"SHT_CUDA_CALLGRAPH"
	.align	4
	.sectionentsize	8
	.align		4
        /*0000*/ 	.word	0x00000000
	.align		4
        /*0004*/ 	.word	0xffffffff
	.align		4
        /*0008*/ 	.word	0x00000000
	.align		4
        /*000c*/ 	.word	0xfffffffe
	.align		4
        /*0010*/ 	.word	0x00000000
	.align		4
        /*0014*/ 	.word	0xfffffffd
	.align		4
        /*0018*/ 	.word	0x00000000
	.align		4
        /*001c*/ 	.word	0xfffffffc


//--------------------- .text._Z16sgpu_cuda_kerneliiPjS_S_S_i --------------------------
	.section	.text._Z16sgpu_cuda_kerneliiPjS_S_S_i,"ax",@progbits
	.align	128
        .global         _Z16sgpu_cuda_kerneliiPjS_S_S_i
        .type           _Z16sgpu_cuda_kerneliiPjS_S_S_i,@function
        .size           _Z16sgpu_cuda_kerneliiPjS_S_S_i,(.L_x_55 - _Z16sgpu_cuda_kerneliiPjS_S_S_i)
        .other          _Z16sgpu_cuda_kerneliiPjS_S_S_i,@"STO_CUDA_ENTRY STV_DEFAULT"
_Z16sgpu_cuda_kerneliiPjS_S_S_i:
.text._Z16sgpu_cuda_kerneliiPjS_S_S_i:
[----:B------:R-:W-:Y:S01]  /*0000*/  LDC R1, c[0x0][0x37c] ;  /* 0x0000df00ff017b82 */ /* 0x000fe20000000800 */
[----:B------:R-:W0:Y:S01]  /*0010*/  S2R R3, SR_TID.X ;  /* 0x0000000000037919 */ /* 0x000e220000002100 */
[----:B------:R-:W0:Y:S01]  /*0020*/  LDCU UR5, c[0x0][0x360] ;  /* 0x00006c00ff0577ac */ /* 0x000e220008000800 */
[----:B------:R-:W-:Y:S01]  /*0030*/  MOV R4, 0x400 ;  /* 0x0000040000047802 */ /* 0x000fe20000000f00 */
[----:B------:R-:W-:Y:S01]  /*0040*/  BSSY.RECONVERGENT B0, `(.L_x_0) ;  /* 0x0000058000007945 */ /* 0x000fe20003800200 */
[----:B------:R-:W0:Y:S01]  /*0050*/  S2R R0, SR_CTAID.X ;  /* 0x0000000000007919 */ /* 0x000e220000002500 */
[----:B------:R-:W1:Y:S02]  /*0060*/  LDCU UR8, c[0x0][0x3a8] ;  /* 0x00007500ff0877ac */ /* 0x000e640008000800 */
[----:B------:R-:W-:Y:S01]  /*0070*/  VIADD R2, R4, 0x3c00 ;  /* 0x00003c0004027836 */ /* 0x000fe20000000000 */
[----:B------:R-:W2:Y:S01]  /*0080*/  S2R R17, SR_CgaCtaId ;  /* 0x0000000000117919 */ /* 0x000ea20000008800 */
[----:B------:R-:W3:Y:S01]  /*0090*/  LDCU UR4, c[0x0][0x380] ;  /* 0x00007000ff0477ac */ /* 0x000ee20008000800 */
[----:B------:R-:W4:Y:S01]  /*00a0*/  LDCU.64 UR6, c[0x0][0x358] ;  /* 0x00006b00ff0677ac */ /* 0x000f220008000a00 */
[----:B------:R-:W0:Y:S02]  /*00b0*/  LDCU UR9, c[0x0][0x384] ;  /* 0x00007080ff0977ac */ /* 0x000e240008000800 */
[----:B0-----:R-:W-:Y:S01]  /*00c0*/  IMAD R5, R0, UR5, R3 ;  /* 0x0000000500057c24 */ /* 0x001fe2000f8e0203 */
[----:B------:R-:W-:-:S02]  /*00d0*/  UMOV UR5, 0xffffffff ;  /* 0xffffffff00057882 */ /* 0x000fc40000000000 */
[----:B---3--:R-:W-:Y:S01]  /*00e0*/  USHF.L.U32 UR4, UR5, UR4, URZ ;  /* 0x0000000405047299 */ /* 0x008fe200080006ff */
[----:B--2---:R-:W-:Y:S02]  /*00f0*/  LEA R2, R17, R2, 0x18 ;  /* 0x0000000211027211 */ /* 0x004fe400078ec0ff */
[----:B-1----:R-:W-:-:S03]  /*0100*/  ISETP.GE.AND P0, PT, R5, UR8, PT ;  /* 0x0000000805007c0c */ /* 0x002fc6000bf06270 */
[----:B------:R-:W-:-:S10]  /*0110*/  IMAD R2, R3, 0x4, R2 ;  /* 0x0000000403027824 */ /* 0x000fd400078e0202 */
[----:B----4-:R-:W-:Y:S05]  /*0120*/  @P0 BRA `(.L_x_1) ;  /* 0x0000000400200947 */ /* 0x010fea0003800000 */
[----:B------:R-:W0:Y:S08]  /*0130*/  LDC.64 R8, c[0x0][0x390] ;  /* 0x0000e400ff087b82 */ /* 0x000e300000000a00 */
[----:B------:R-:W1:Y:S08]  /*0140*/  LDC.64 R10, c[0x0][0x398] ;  /* 0x0000e600ff0a7b82 */ /* 0x000e700000000a00 */
[----:B------:R-:W2:Y:S01]  /*0150*/  LDC.64 R6, c[0x0][0x388] ;  /* 0x0000e200ff067b82 */ /* 0x000ea20000000a00 */
[----:B0-----:R-:W-:-:S06]  /*0160*/  IMAD.WIDE R8, R5, 0x4, R8 ;  /* 0x0000000405087825 */ /* 0x001fcc00078e0208 */
[----:B------:R-:W3:Y:S01]  /*0170*/  LDG.E R8, desc[UR6][R8.64] ;  /* 0x0000000608087981 */ /* 0x000ee2000c1e1900 */
[----:B-1----:R-:W-:-:S06]  /*0180*/  IMAD.WIDE R10, R5, 0x4, R10 ;  /* 0x00000004050a7825 */ /* 0x002fcc00078e020a */
[----:B------:R-:W3:Y:S01]  /*0190*/  LDG.E R11, desc[UR6][R10.64] ;  /* 0x000000060a0b7981 */ /* 0x000ee2000c1e1900 */
[----:B--2---:R-:W-:-:S05]  /*01a0*/  IMAD.WIDE R6, R5, 0x4, R6 ;  /* 0x0000000405067825 */ /* 0x004fca00078e0206 */
[----:B------:R0:W3:Y:S01]  /*01b0*/  LDG.E R13, desc[UR6][R6.64] ;  /* 0x00000006060d7981 */ /* 0x0000e2000c1e1900 */
[C---:B------:R-:W-:Y:S02]  /*01c0*/  VIADD R5, R4.reuse, 0xf00 ;  /* 0x00000f0004057836 */ /* 0x040fe40000000000 */
[C---:B------:R-:W-:Y:S02]  /*01d0*/  VIADD R14, R4.reuse, 0x1e00 ;  /* 0x00001e00040e7836 */ /* 0x040fe40000000000 */
[----:B------:R-:W-:Y:S01]  /*01e0*/  VIADD R15, R4, 0x2d00 ;  /* 0x00002d00040f7836 */ /* 0x000fe20000000000 */
[C---:B------:R-:W-:Y:S02]  /*01f0*/  LEA R4, R17.reuse, R4, 0x18 ;  /* 0x0000000411047211 */ /* 0x040fe400078ec0ff */
[C---:B------:R-:W-:Y:S02]  /*0200*/  LEA R12, R17.reuse, R5, 0x18 ;  /* 0x00000005110c7211 */ /* 0x040fe400078ec0ff */
[----:B------:R-:W-:-:S02]  /*0210*/  LEA R14, R17, R14, 0x18 ;  /* 0x0000000e110e7211 */ /* 0x000fc400078ec0ff */
[----:B------:R-:W-:Y:S01]  /*0220*/  LEA R16, R17, R15, 0x18 ;  /* 0x0000000f11107211 */ /* 0x000fe200078ec0ff */
[C---:B------:R-:W-:Y:S02]  /*0230*/  IMAD R4, R3.reuse, 0x28, R4 ;  /* 0x0000002803047824 */ /* 0x040fe400078e0204 */
[C---:B------:R-:W-:Y:S02]  /*0240*/  IMAD R5, R3.reuse, 0x28, R12 ;  /* 0x0000002803057824 */ /* 0x040fe400078e020c */
[C---:B0-----:R-:W-:Y:S02]  /*0250*/  IMAD R6, R3.reuse, 0x28, R14 ;  /* 0x0000002803067824 */ /* 0x041fe400078e020e */
[----:B------:R-:W-:Y:S02]  /*0260*/  IMAD R7, R3, 0x28, R16 ;  /* 0x0000002803077824 */ /* 0x000fe400078e0210 */
[----:B------:R-:W-:Y:S01]  /*0270*/  HFMA2 R12, -RZ, RZ, 0, 0 ;  /* 0x00000000ff0c7431 */ /* 0x000fe200000001ff */
[----:B------:R-:W-:Y:S01]  /*0280*/  BSSY.RECONVERGENT B1, `(.L_x_2) ;  /* 0x0000030000017945 */ /* 0x000fe20003800200 */
[----:B------:R-:W-:Y:S01]  /*0290*/  IMAD.MOV.U32 R9, RZ, RZ, RZ ;  /* 0x000000ffff097224 */ /* 0x000fe200078e00ff */
[----:B---3--:R-:W-:Y:S01]  /*02a0*/  LOP3.LUT R10, R11, R8, R13, 0xfe, !PT ;  /* 0x000000080b0a7212 */ /* 0x008fe200078efe0d */
[----:B------:R0:W-:Y:S04]  /*02b0*/  STS [R4], R13 ;  /* 0x0000000d04007388 */ /* 0x0001e80000000800 */
[----:B------:R0:W-:Y:S04]  /*02c0*/  STS [R5], R8 ;  /* 0x0000000805007388 */ /* 0x0001e80000000800 */
[----:B------:R0:W-:Y:S04]  /*02d0*/  STS [R6], R11 ;  /* 0x0000000b06007388 */ /* 0x0001e80000000800 */
[----:B------:R0:W-:Y:S02]  /*02e0*/  STS [R7], R10 ;  /* 0x0000000a07007388 */ /* 0x0001e40000000800 */
.L_x_6:
[----:B0-----:R-:W-:Y:S01]  /*02f0*/  IMAD R17, R12, 0x4, R7 ;  /* 0x000000040c117824 */ /* 0x001fe200078e0207 */
[----:B------:R-:W-:Y:S01]  /*0300*/  BSSY.RECONVERGENT B2, `(.L_x_3) ;  /* 0x0000025000027945 */ /* 0x000fe20003800200 */
[----:B------:R-:W-:-:S03]  /*0310*/  IMAD.MOV.U32 R15, RZ, RZ, R12 ;  /* 0x000000ffff0f7224 */ /* 0x000fc600078e000c */
[----:B0-----:R-:W0:Y:S02]  /*0320*/  LDS R11, [R17] ;  /* 0x00000000110b7984 */ /* 0x001e240000000800 */
[----:B0-----:R-:W-:-:S04]  /*0330*/  LOP3.LUT R8, R11, UR4, RZ, 0xfc, !PT ;  /* 0x000000040b087c12 */ /* 0x001fc8000f8efcff */
[----:B------:R-:W-:-:S13]  /*0340*/  ISETP.NE.AND P0, PT, R8, -0x1, PT ;  /* 0xffffffff0800780c */ /* 0x000fda0003f05270 */
[----:B------:R-:W-:Y:S01]  /*0350*/  @!P0 VIADD R12, R12, 0xffffffff ;  /* 0xffffffff0c0c8836 */ /* 0x000fe20000000000 */
[----:B------:R-:W-:Y:S06]  /*0360*/  @!P0 BRA `(.L_x_4) ;  /* 0x0000000000788947 */ /* 0x000fec0003800000 */
[----:B------:R-:W-:-:S04]  /*0370*/  IADD3 R8, PT, PT, R11, 0x1, RZ ;  /* 0x000000010b087810 */ /* 0x000fc80007ffe0ff */
[CC--:B------:R-:W-:Y:S02]  /*0380*/  LOP3.LUT R10, R8.reuse, R11.reuse, RZ, 0xfc, !PT ;  /* 0x0000000b080a7212 */ /* 0x0c0fe400078efcff */
[----:B------:R-:W-:-:S03]  /*0390*/  LOP3.LUT R19, R8, R11, RZ, 0x30, !PT ;  /* 0x0000000b08137212 */ /* 0x000fc600078e30ff */
[----:B------:R0:W-:Y:S01]  /*03a0*/  STS [R17], R10 ;  /* 0x0000000a11007388 */ /* 0x0001e20000000800 */
[----:B------:R-:W-:-:S13]  /*03b0*/  LOP3.LUT P0, RZ, R19, UR4, RZ, 0x30, !PT ;  /* 0x0000000413ff7c12 */ /* 0x000fda000f8030ff */
[----:B0-----:R-:W-:Y:S05]  /*03c0*/  @!P0 BRA `(.L_x_5) ;  /* 0x00000000005c8947 */ /* 0x001fea0003800000 */
[----:B------:R-:W-:-:S05]  /*03d0*/  VIADD R18, R15, 0x1 ;  /* 0x000000010f127836 */ /* 0x000fca0000000000 */
[----:B------:R-:W-:-:S13]  /*03e0*/  ISETP.NE.AND P0, PT, R18, UR9, PT ;  /* 0x0000000912007c0c */ /* 0x000fda000bf05270 */
[----:B------:R-:W-:Y:S02]  /*03f0*/  @!P0 VIADD R9, R9, 0x1 ;  /* 0x0000000109098836 */ /* 0x000fe40000000000 */
[----:B------:R-:W-:Y:S01]  /*0400*/  @!P0 VIADD R12, R15, 0xffffffff ;  /* 0xffffffff0f0c8836 */ /* 0x000fe20000000000 */
[----:B------:R-:W-:Y:S06]  /*0410*/  @!P0 BRA `(.L_x_4) ;  /* 0x00000000004c8947 */ /* 0x000fec0003800000 */
[C---:B------:R-:W-:Y:S02]  /*0420*/  IMAD R8, R15.reuse, 0x4, R4 ;  /* 0x000000040f087824 */ /* 0x040fe400078e0204 */
[----:B------:R-:W-:-:S03]  /*0430*/  IMAD R14, R15, 0x4, R6 ;  /* 0x000000040f0e7824 */ /* 0x000fc600078e0206 */
[----:B------:R-:W0:Y:S02]  /*0440*/  LDS R10, [R8] ;  /* 0x00000000080a7984 */ /* 0x000e240000000800 */
[----:B0-----:R-:W-:Y:S02]  /*0450*/  LOP3.LUT R11, R10, R19, RZ, 0xfc, !PT ;  /* 0x000000130a0b7212 */ /* 0x001fe400078efcff */
[----:B------:R-:W-:-:S03]  /*0460*/  LEA R10, R15, R5, 0x2 ;  /* 0x000000050f0a7211 */ /* 0x000fc600078e10ff */
[----:B------:R-:W-:Y:S04]  /*0470*/  STS [R8+0x4], R11 ;  /* 0x0000040b08007388 */ /* 0x000fe80000000800 */
[----:B------:R-:W0:Y:S02]  /*0480*/  LDS R12, [R10] ;  /* 0x000000000a0c7984 */ /* 0x000e240000000800 */
[----:B0-----:R-:W-:-:S05]  /*0490*/  LOP3.LUT R12, R12, R19, RZ, 0xfc, !PT ;  /* 0x000000130c0c7212 */ /* 0x001fca00078efcff */
[----:B------:R-:W-:-:S05]  /*04a0*/  IMAD.SHL.U32 R13, R12, 0x2, RZ ;  /* 0x000000020c0d7824 */ /* 0x000fca00078e00ff */
[----:B------:R-:W-:Y:S04]  /*04b0*/  STS [R10+0x4], R13 ;  /* 0x0000040d0a007388 */ /* 0x000fe80000000800 */
[----:B------:R-:W0:Y:S02]  /*04c0*/  LDS R12, [R14] ;  /* 0x000000000e0c7984 */ /* 0x000e240000000800 */
[----:B0-----:R-:W-:-:S04]  /*04d0*/  LOP3.LUT R12, R12, R19, RZ, 0xfc, !PT ;  /* 0x000000130c0c7212 */ /* 0x001fc800078efcff */
[----:B------:R-:W-:Y:S01]  /*04e0*/  SHF.R.U32.HI R16, RZ, 0x1, R12 ;  /* 0x00000001ff107819 */ /* 0x000fe2000001160c */
[----:B------:R-:W-:-:S03]  /*04f0*/  IMAD.MOV.U32 R12, RZ, RZ, R18 ;  /* 0x000000ffff0c7224 */ /* 0x000fc600078e0012 */
[----:B------:R-:W-:Y:S01]  /*0500*/  LOP3.LUT R15, R16, R11, R13, 0xfe, !PT ;  /* 0x0000000b100f7212 */ /* 0x000fe200078efe0d */
[----:B------:R0:W-:Y:S04]  /*0510*/  STS [R14+0x4], R16 ;  /* 0x000004100e007388 */ /* 0x0001e80000000800 */
[----:B------:R0:W-:Y:S01]  /*0520*/  STS [R17+0x4], R15 ;  /* 0x0000040f11007388 */ /* 0x0001e20000000800 */
[----:B------:R-:W-:Y:S05]  /*0530*/  BRA `(.L_x_4) ;  /* 0x0000000000047947 */ /* 0x000fea0003800000 */
.L_x_5:
[----:B------:R-:W-:-:S07]  /*0540*/  VIADD R12, R15, 0xffffffff ;  /* 0xffffffff0f0c7836 */ /* 0x000fce0000000000 */
.L_x_4:
[----:B------:R-:W-:Y:S05]  /*0550*/  BSYNC.RECONVERGENT B2 ;  /* 0x0000000000027941 */ /* 0x000fea0003800200 */
.L_x_3:
[----:B------:R-:W-:-:S13]  /*0560*/  ISETP.GT.AND P0, PT, R12, -0x1, PT ;  /* 0xffffffff0c00780c */ /* 0x000fda0003f04270 */
[----:B------:R-:W-:Y:S05]  /*0570*/  @P0 BRA `(.L_x_6) ;  /* 0xfffffffc005c0947 */ /* 0x000fea000383ffff */
[----:B------:R-:W-:Y:S05]  /*0580*/  BSYNC.RECONVERGENT B1 ;  /* 0x0000000000017941 */ /* 0x000fea0003800200 */
.L_x_2:
[----:B------:R1:W-:Y:S01]  /*0590*/  STS [R2], R9 ;  /* 0x0000000902007388 */ /* 0x0003e20000000800 */
[----:B------:R-:W-:Y:S05]  /*05a0*/  BRA `(.L_x_7) ;  /* 0x0000000000047947 */ /* 0x000fea0003800000 */
.L_x_1:
[----:B------:R0:W-:Y:S02]  /*05b0*/  STS [R2], RZ ;  /* 0x000000ff02007388 */ /* 0x0001e40000000800 */
.L_x_7:
[----:B------:R-:W-:Y:S05]  /*05c0*/  BSYNC.RECONVERGENT B0 ;  /* 0x0000000000007941 */ /* 0x000fea0003800200 */
.L_x_0:
[----:B------:R-:W-:Y:S01]  /*05d0*/  BAR.SYNC.DEFER_BLOCKING 0x0 ;  /* 0x0000000000007b1d */ /* 0x000fe20000010000 */
[C---:B------:R-:W-:Y:S02]  /*05e0*/  LOP3.LUT P0, RZ, R3.reuse, 0x3e0, RZ, 0xc0, !PT ;  /* 0x000003e003ff7812 */ /* 0x040fe4000780c0ff */
[C---:B------:R-:W-:Y:S02]  /*05f0*/  ISETP.GT.U32.AND P1, PT, R3.reuse, 0x1f, PT ;  /* 0x0000001f0300780c */ /* 0x040fe40003f24070 */
[----:B------:R-:W-:-:S13]  /*0600*/  ISETP.NE.AND P2, PT, R3, RZ, PT ;  /* 0x000000ff0300720c */ /* 0x000fda0003f45270 */
[----:B------:R-:W2:Y:S01]  /*0610*/  @!P2 S2R R6, SR_CgaCtaId ;  /* 0x000000000006a919 */ /* 0x000ea20000008800 */
[----:B------:R-:W-:Y:S04]  /*0620*/  @!P0 LDS R4, [R2+0x100] ;  /* 0x0001000002048984 */ /* 0x000fe80000000800 */
[----:B------:R-:W3:Y:S02]  /*0630*/  @!P0 LDS R5, [R2] ;  /* 0x0000000002058984 */ /* 0x000ee40000000800 */
[----:B---3--:R-:W-:-:S05]  /*0640*/  @!P0 IADD3 R5, PT, PT, R4, R5, RZ ;  /* 0x0000000504058210 */ /* 0x008fca0007ffe0ff */
[----:B------:R-:W-:Y:S01]  /*0650*/  @!P0 STS [R2], R5 ;  /* 0x0000000502008388 */ /* 0x000fe20000000800 */
[----:B------:R-:W-:Y:S01]  /*0660*/  BAR.SYNC.DEFER_BLOCKING 0x0 ;  /* 0x0000000000007b1d */ /* 0x000fe20000010000 */
[----:B------:R-:W-:-:S05]  /*0670*/  ISETP.GT.U32.AND P0, PT, R3, 0xf, PT ;  /* 0x0000000f0300780c */ /* 0x000fca0003f04070 */
[----:B------:R-:W-:Y:S04]  /*0680*/  @!P1 LDS R4, [R2+0x80] ;  /* 0x0000800002049984 */ /* 0x000fe80000000800 */
[----:B------:R-:W3:Y:S02]  /*0690*/  @!P1 LDS R7, [R2] ;  /* 0x0000000002079984 */ /* 0x000ee40000000800 */
[----:B---3--:R-:W-:-:S05]  /*06a0*/  @!P1 IMAD.IADD R7, R4, 0x1, R7 ;  /* 0x0000000104079824 */ /* 0x008fca00078e0207 */
[----:B------:R-:W-:Y:S01]  /*06b0*/  @!P1 STS [R2], R7 ;  /* 0x0000000702009388 */ /* 0x000fe20000000800 */
[----:B------:R-:W-:Y:S01]  /*06c0*/  BAR.SYNC.DEFER_BLOCKING 0x0 ;  /* 0x0000000000007b1d */ /* 0x000fe20000010000 */
[----:B------:R-:W-:-:S05]  /*06d0*/  ISETP.GT.U32.AND P1, PT, R3, 0x7, PT ;  /* 0x000000070300780c */ /* 0x000fca0003f24070 */
[----:B------:R-:W-:Y:S04]  /*06e0*/  @!P0 LDS R4, [R2+0x40] ;  /* 0x0000400002048984 */ /* 0x000fe80000000800 */
[----:B-1----:R-:W1:Y:S02]  /*06f0*/  @!P0 LDS R9, [R2] ;  /* 0x0000000002098984 */ /* 0x002e640000000800 */
[----:B-1----:R-:W-:-:S05]  /*0700*/  @!P0 IMAD.IADD R9, R4, 0x1, R9 ;  /* 0x0000000104098824 */ /* 0x002fca00078e0209 */
[----:B------:R-:W-:Y:S01]  /*0710*/  @!P0 STS [R2], R9 ;  /* 0x0000000902008388 */ /* 0x000fe20000000800 */
[----:B------:R-:W-:Y:S01]  /*0720*/  BAR.SYNC.DEFER_BLOCKING 0x0 ;  /* 0x0000000000007b1d */ /* 0x000fe20000010000 */
[----:B------:R-:W-:-:S05]  /*0730*/  ISETP.GT.U32.AND P0, PT, R3, 0x3, PT ;  /* 0x000000030300780c */ /* 0x000fca0003f04070 */
[----:B------:R-:W-:Y:S04]  /*0740*/  @!P1 LDS R4, [R2+0x20] ;  /* 0x0000200002049984 */ /* 0x000fe80000000800 */
[----:B------:R-:W1:Y:S02]  /*0750*/  @!P1 LDS R5, [R2] ;  /* 0x0000000002059984 */ /* 0x000e640000000800 */
[----:B-1----:R-:W-:-:S05]  /*0760*/  @!P1 IMAD.IADD R5, R4, 0x1, R5 ;  /* 0x0000000104059824 */ /* 0x002fca00078e0205 */
[----:B------:R1:W-:Y:S01]  /*0770*/  @!P1 STS [R2], R5 ;  /* 0x0000000502009388 */ /* 0x0003e20000000800 */
[----:B------:R-:W-:Y:S01]  /*0780*/  BAR.SYNC.DEFER_BLOCKING 0x0 ;  /* 0x0000000000007b1d */ /* 0x000fe20000010000 */
[----:B------:R-:W-:Y:S02]  /*0790*/  ISETP.GT.U32.AND P1, PT, R3, 0x1, PT ;  /* 0x000000010300780c */ /* 0x000fe40003f24070 */
[----:B-1----:R-:W-:-:S04]  /*07a0*/  @!P2 MOV R5, 0x400 ;  /* 0x000004000005a802 */ /* 0x002fc80000000f00 */
[----:B--2---:R-:W-:Y:S01]  /*07b0*/  @!P2 LEA R9, R6, R5, 0x18 ;  /* 0x000000050609a211 */ /* 0x004fe200078ec0ff */
[----:B------:R-:W-:Y:S04]  /*07c0*/  @!P0 LDS R4, [R2+0x10] ;  /* 0x0000100002048984 */ /* 0x000fe80000000800 */
[----:B------:R-:W1:Y:S02]  /*07d0*/  @!P0 LDS R7, [R2] ;  /* 0x0000000002078984 */ /* 0x000e640000000800 */
[----:B-1----:R-:W-:-:S05]  /*07e0*/  @!P0 IADD3 R7, PT, PT, R4, R7, RZ ;  /* 0x0000000704078210 */ /* 0x002fca0007ffe0ff */
[----:B------:R-:W-:Y:S01]  /*07f0*/  @!P0 STS [R2], R7 ;  /* 0x0000000702008388 */ /* 0x000fe20000000800 */
[----:B------:R-:W-:Y:S06]  /*0800*/  BAR.SYNC.DEFER_BLOCKING 0x0 ;  /* 0x0000000000007b1d */ /* 0x000fec0000010000 */
[----:B------:R-:W-:Y:S04]  /*0810*/  @!P1 LDS R3, [R2+0x8] ;  /* 0x0000080002039984 */ /* 0x000fe80000000800 */
[----:B------:R-:W1:Y:S02]  /*0820*/  @!P1 LDS R4, [R2] ;  /* 0x0000000002049984 */ /* 0x000e640000000800 */
[----:B-1----:R-:W-:-:S05]  /*0830*/  @!P1 IMAD.IADD R3, R3, 0x1, R4 ;  /* 0x0000000103039824 */ /* 0x002fca00078e0204 */
[----:B------:R-:W-:Y:S01]  /*0840*/  @!P1 STS [R2], R3 ;  /* 0x0000000302009388 */ /* 0x000fe20000000800 */
[----:B------:R-:W-:Y:S06]  /*0850*/  BAR.SYNC.DEFER_BLOCKING 0x0 ;  /* 0x0000000000007b1d */ /* 0x000fec0000010000 */
[----:B------:R-:W1:Y:S02]  /*0860*/  @!P2 LDS.64 R4, [R9+0x3c00] ;  /* 0x003c00000904a984 */ /* 0x000e640000000a00 */
[----:B-1----:R-:W-:-:S05]  /*0870*/  @!P2 IMAD.IADD R4, R5, 0x1, R4 ;  /* 0x000000010504a824 */ /* 0x002fca00078e0204 */
[----:B------:R1:W-:Y:S01]  /*0880*/  @!P2 STS [R9+0x3c00], R4 ;  /* 0x003c00040900a388 */ /* 0x0003e20000000800 */
[----:B------:R-:W-:Y:S06]  /*0890*/  BAR.SYNC.DEFER_BLOCKING 0x0 ;  /* 0x0000000000007b1d */ /* 0x000fec0000010000 */
[----:B------:R-:W-:Y:S05]  /*08a0*/  @P2 EXIT ;  /* 0x000000000000294d */ /* 0x000fea0003800000 */
[----:B------:R-:W2:Y:S01]  /*08b0*/  S2UR UR5, SR_CgaCtaId ;  /* 0x00000000000579c3 */ /* 0x000ea20000008800 */
[----:B------:R-:W-:-:S07]  /*08c0*/  UMOV UR4, 0x400 ;  /* 0x0000040000047882 */ /* 0x000fce0000000000 */
[----:B0-----:R-:W0:Y:S01]  /*08d0*/  LDC.64 R2, c[0x0][0x3a0] ;  /* 0x0000e800ff027b82 */ /* 0x001e220000000a00 */
[----:B--2---:R-:W-:Y:S01]  /*08e0*/  ULEA UR4, UR5, UR4, 0x18 ;  /* 0x0000000405047291 */ /* 0x004fe2000f8ec0ff */
[----:B0-----:R-:W-:-:S08]  /*08f0*/  IMAD.WIDE.U32 R2, R0, 0x4, R2 ;  /* 0x0000000400027825 */ /* 0x001fd000078e0002 */
[----:B------:R-:W0:Y:S04]  /*0900*/  LDS R5, [UR4+0x3c00] ;  /* 0x003c0004ff057984 */ /* 0x000e280008000800 */
[----:B0-----:R-:W-:Y:S01]  /*0910*/  STG.E desc[UR6][R2.64], R5 ;  /* 0x0000000502007986 */ /* 0x001fe2000c101906 */
[----:B------:R-:W-:Y:S05]  /*0920*/  EXIT ;  /* 0x000000000000794d */ /* 0x000fea0003800000 */
.L_x_8:
[----:B------:R-:W-:-:S00]  /*0930*/  BRA `(.L_x_8) ;  /* 0xfffffffc00fc7947 */ /* 0x000fc0000383ffff */
[----:B------:R-:W-:-:S00]  /*0940*/  NOP ;  /* 0x0000000000007918 */ /* 0x000fc00000000000 */
        /* <DEDUP_REMOVED lines=11> */
.L_x_55:


//--------------------- .text._Z11cuda_kerneliiPjS_S_S_S_iS_i --------------------------
	.section	.text._Z11cuda_kerneliiPjS_S_S_S_iS_i,"ax",@progbits
	.align	128
        .global         _Z11cuda_kerneliiPjS_S_S_S_iS_i
        .type           _Z11cuda_kerneliiPjS_S_S_S_iS_i,@function
        .size           _Z11cuda_kerneliiPjS_S_S_S_iS_i,(.L_x_56 - _Z11cuda_kerneliiPjS_S_S_S_iS_i)
        .other          _Z11cuda_kerneliiPjS_S_S_S_iS_i,@"STO_CUDA_ENTRY STV_DEFAULT"
_Z11cuda_kerneliiPjS_S_S_S_iS_i:
.text._Z11cuda_kerneliiPjS_S_S_S_iS_i:
[----:B------:R-:W0:Y:S01]  /*0000*/  LDC R1, c[0x0][0x37c] ;  /* 0x0000df00ff017b82 */ /* 0x000e220000000800 */
[----:B------:R-:W1:Y:S07]  /*0010*/  S2R R0, SR_TID.X ;  /* 0x0000000000007919 */ /* 0x000e6e0000002100 */
[----:B------:R-:W2:Y:S01]  /*0020*/  LDC.64 R6, c[0x0][0x388] ;  /* 0x0000e200ff067b82 */ /* 0x000ea20000000a00 */
[----:B------:R-:W1:Y:S01]  /*0030*/  LDCU UR4, c[0x0][0x360] ;  /* 0x00006c00ff0477ac */ /* 0x000e620008000800 */
[----:B0-----:R-:W-:Y:S01]  /*0040*/  VIADD R1, R1, 0xfffffeb8 ;  /* 0xfffffeb801017836 */ /* 0x001fe20000000000 */
[----:B------:R-:W1:Y:S01]  /*0050*/  S2R R3, SR_CTAID.X ;  /* 0x0000000000037919 */ /* 0x000e620000002500 */
[----:B------:R-:W0:Y:S04]  /*0060*/  LDCU.64 UR8, c[0x0][0x358] ;  /* 0x00006b00ff0877ac */ /* 0x000e280008000a00 */
[----:B------:R-:W3:Y:S08]  /*0070*/  LDC.64 R8, c[0x0][0x390] ;  /* 0x0000e400ff087b82 */ /* 0x000ef00000000a00 */
[----:B------:R-:W4:Y:S01]  /*0080*/  LDC.64 R10, c[0x0][0x398] ;  /* 0x0000e600ff0a7b82 */ /* 0x000f220000000a00 */
[----:B------:R-:W5:Y:S07]  /*0090*/  S2R R17, SR_CgaCtaId ;  /* 0x0000000000117919 */ /* 0x000f6e0000008800 */
[----:B------:R-:W5:Y:S01]  /*00a0*/  LDC R5, c[0x0][0x380] ;  /* 0x0000e000ff057b82 */ /* 0x000f620000000800 */
[----:B------:R-:W-:Y:S01]  /*00b0*/  MOV R2, 0x400 ;  /* 0x0000040000027802 */ /* 0x000fe20000000f00 */
[----:B------:R-:W-:Y:S01]  /*00c0*/  IMAD.MOV.U32 R16, RZ, RZ, -0x1 ;  /* 0xffffffffff107424 */ /* 0x000fe200078e00ff */
[----:B------:R-:W0:Y:S01]  /*00d0*/  LDCU UR11, c[0x0][0x3c0] ;  /* 0x00007800ff0b77ac */ /* 0x000e220008000800 */
[----:B------:R-:W0:Y:S01]  /*00e0*/  LDCU UR10, c[0x0][0x384] ;  /* 0x00007080ff0a77ac */ /* 0x000e220008000800 */
[----:B-1----:R-:W-:Y:S01]  /*00f0*/  IMAD R29, R3, UR4, R0 ;  /* 0x00000004031d7c24 */ /* 0x002fe2000f8e0200 */
[----:B------:R-:W1:Y:S03]  /*0100*/  LDCU UR4, c[0x0][0x3b0] ;  /* 0x00007600ff0477ac */ /* 0x000e660008000800 */
[----:B--2---:R-:W-:-:S04]  /*0110*/  IMAD.WIDE.U32 R6, R29, 0x4, R6 ;  /* 0x000000041d067825 */ /* 0x004fc800078e0006 */
[C---:B---3--:R-:W-:Y:S02]  /*0120*/  IMAD.WIDE.U32 R8, R29.reuse, 0x4, R8 ;  /* 0x000000041d087825 */ /* 0x048fe400078e0008 */
[----:B0-----:R-:W2:Y:S02]  /*0130*/  LDG.E R7, desc[UR8][R6.64] ;  /* 0x0000000806077981 */ /* 0x001ea4000c1e1900 */
[----:B----4-:R-:W-:Y:S02]  /*0140*/  IMAD.WIDE.U32 R10, R29, 0x4, R10 ;  /* 0x000000041d0a7825 */ /* 0x010fe400078e000a */
[----:B------:R0:W3:Y:S04]  /*0150*/  LDG.E R8, desc[UR8][R8.64] ;  /* 0x0000000808087981 */ /* 0x0000e8000c1e1900 */
[----:B------:R-:W3:Y:S01]  /*0160*/  LDG.E R11, desc[UR8][R10.64] ;  /* 0x000000080a0b7981 */ /* 0x000ee2000c1e1900 */
[----:B------:R-:W-:-:S02]  /*0170*/  VIADD R4, R2, 0xf00 ;  /* 0x00000f0002047836 */ /* 0x000fc40000000000 */
[C---:B------:R-:W-:Y:S02]  /*0180*/  VIADD R12, R2.reuse, 0x1e00 ;  /* 0x00001e00020c7836 */ /* 0x040fe40000000000 */
[----:B------:R-:W-:Y:S01]  /*0190*/  VIADD R14, R2, 0x2d00 ;  /* 0x00002d00020e7836 */ /* 0x000fe20000000000 */
[C---:B-----5:R-:W-:Y:S02]  /*01a0*/  LEA R13, R17.reuse, R2, 0x18 ;  /* 0x00000002110d7211 */ /* 0x060fe400078ec0ff */
[C---:B------:R-:W-:Y:S02]  /*01b0*/  LEA R15, R17.reuse, R4, 0x18 ;  /* 0x00000004110f7211 */ /* 0x040fe400078ec0ff */
[C---:B0-----:R-:W-:Y:S02]  /*01c0*/  LEA R9, R17.reuse, R12, 0x18 ;  /* 0x0000000c11097211 */ /* 0x041fe400078ec0ff */
[----:B------:R-:W-:Y:S01]  /*01d0*/  LEA R17, R17, R14, 0x18 ;  /* 0x0000000e11117211 */ /* 0x000fe200078ec0ff */
[----:B------:R-:W-:Y:S01]  /*01e0*/  IMAD R30, R0, 0x28, R13 ;  /* 0x00000028001e7824 */ /* 0x000fe200078e020d */
[----:B------:R-:W-:Y:S01]  /*01f0*/  SHF.L.U32 R27, R16, R5, RZ ;  /* 0x00000005101b7219 */ /* 0x000fe200000006ff */
[----:B------:R-:W-:-:S02]  /*0200*/  IMAD R28, R0, 0x28, R15 ;  /* 0x00000028001c7824 */ /* 0x000fc400078e020f */
[C---:B------:R-:W-:Y:S02]  /*0210*/  IMAD R26, R0.reuse, 0x28, R9 ;  /* 0x00000028001a7824 */ /* 0x040fe400078e0209 */
[----:B------:R-:W-:Y:S01]  /*0220*/  IMAD R2, R0, 0x28, R17 ;  /* 0x0000002800027824 */ /* 0x000fe200078e0211 */
[----:B-1----:R-:W-:Y:S01]  /*0230*/  ISETP.GE.U32.AND P0, PT, R29, UR4, PT ;  /* 0x000000041d007c0c */ /* 0x002fe2000bf06070 */
[----:B------:R-:W-:Y:S01]  /*0240*/  BSSY.RECONVERGENT B1, `(.L_x_9) ;  /* 0x0000288000017945 */ /* 0x000fe20003800200 */
[----:B--2---:R0:W-:Y:S01]  /*0250*/  STS [R30], R7 ;  /* 0x000000071e007388 */ /* 0x0041e20000000800 */
[----:B---3--:R-:W-:-:S03]  /*0260*/  LOP3.LUT R4, R11, R8, R7, 0xfe, !PT ;  /* 0x000000080b047212 */ /* 0x008fc600078efe07 */
[----:B------:R0:W-:Y:S01]  /*0270*/  STS [R28], R8 ;  /* 0x000000081c007388 */ /* 0x0001e20000000800 */
[----:B------:R-:W-:-:S03]  /*0280*/  LOP3.LUT R9, R4, R27, RZ, 0x3, !PT ;  /* 0x0000001b04097212 */ /* 0x000fc600078e03ff */
[----:B------:R0:W-:Y:S04]  /*0290*/  STS [R26], R11 ;  /* 0x0000000b1a007388 */ /* 0x0001e80000000800 */
[----:B------:R0:W-:Y:S01]  /*02a0*/  STS [R2], R9 ;  /* 0x0000000902007388 */ /* 0x0001e20000000800 */
[----:B------:R-:W-:Y:S05]  /*02b0*/  @P0 BRA `(.L_x_10) ;  /* 0x0000002400d80947 */ /* 0x000fea0003800000 */
[----:B------:R-:W1:Y:S01]  /*02c0*/  LDCU UR7, c[0x0][0x3c0] ;  /* 0x00007800ff0777ac */ /* 0x000e620008000800 */
[----:B------:R-:W-:Y:S01]  /*02d0*/  VIADD R4, R1, 0xd8 ;  /* 0x000000d801047836 */ /* 0x000fe20000000000 */
[----:B-1----:R-:W-:-:S09]  /*02e0*/  UISETP.GE.AND UP0, UPT, UR7, 0x1, UPT ;  /* 0x000000010700788c */ /* 0x002fd2000bf06270 */
[----:B------:R-:W-:Y:S05]  /*02f0*/  BRA.U !UP0, `(.L_x_11) ;  /* 0x0000000908447547 */ /* 0x000fea000b800000 */
[----:B------:R-:W-:Y:S01]  /*0300*/  UISETP.GE.U32.AND UP0, UPT, UR7, 0x10, UPT ;  /* 0x000000100700788c */ /* 0x000fe2000bf06070 */
[----:B------:R-:W-:Y:S01]  /*0310*/  IMAD.MOV.U32 R31, RZ, RZ, RZ ;  /* 0x000000ffff1f7224 */ /* 0x000fe200078e00ff */
[----:B------:R-:W-:-:S04]  /*0320*/  ULOP3.LUT UR4, UR7, 0xf, URZ, 0xc0, !UPT ;  /* 0x0000000f07047892 */ /* 0x000fc8000f8ec0ff */
[----:B------:R-:W-:-:S03]  /*0330*/  UISETP.NE.AND UP1, UPT, UR4, URZ, UPT ;  /* 0x000000ff0400728c */ /* 0x000fc6000bf25270 */
[----:B------:R-:W-:Y:S08]  /*0340*/  BRA.U !UP0, `(.L_x_12) ;  /* 0x0000000508007547 */ /* 0x000ff0000b800000 */
[----:B------:R-:W-:Y:S01]  /*0350*/  ULOP3.LUT UR5, UR7, 0x7ffffff0, URZ, 0xc0, !UPT ;  /* 0x7ffffff007057892 */ /* 0x000fe2000f8ec0ff */
[----:B------:R-:W-:-:S05]  /*0360*/  IMAD.MOV.U32 R36, RZ, RZ, RZ ;  /* 0x000000ffff247224 */ /* 0x000fca00078e00ff */
[----:B------:R-:W-:-:S07]  /*0370*/  IMAD.U32 R31, RZ, RZ, UR5 ;  /* 0x00000005ff1f7e24 */ /* 0x000fce000f8e00ff */
.L_x_13:
[----:B-1----:R-:W1:Y:S01]  /*0380*/  LDC.64 R20, c[0x0][0x3b8] ;  /* 0x0000ee00ff147b82 */ /* 0x002e620000000a00 */
[----:B0-----:R-:W-:-:S04]  /*0390*/  IMAD R9, R29, UR7, R36 ;  /* 0x000000071d097c24 */ /* 0x001fc8000f8e0224 */
[C---:B------:R-:W-:Y:S02]  /*03a0*/  VIADD R25, R9.reuse, 0x1 ;  /* 0x0000000109197836 */ /* 0x040fe40000000000 */
[C---:B------:R-:W-:Y:S02]  /*03b0*/  VIADD R19, R9.reuse, 0x2 ;  /* 0x0000000209137836 */ /* 0x040fe40000000000 */
[C---:B------:R-:W-:Y:S02]  /*03c0*/  VIADD R23, R9.reuse, 0x4 ;  /* 0x0000000409177836 */ /* 0x040fe40000000000 */
[C---:B------:R-:W-:Y:S02]  /*03d0*/  VIADD R35, R9.reuse, 0x6 ;  /* 0x0000000609237836 */ /* 0x040fe40000000000 */
[C---:B------:R-:W-:Y:S02]  /*03e0*/  VIADD R11, R9.reuse, 0x5 ;  /* 0x00000005090b7836 */ /* 0x040fe40000000000 */
[----:B------:R-:W-:-:S02]  /*03f0*/  VIADD R33, R9, 0x3 ;  /* 0x0000000309217836 */ /* 0x000fc40000000000 */
[----:B-1----:R-:W-:-:S04]  /*0400*/  IMAD.WIDE.U32 R12, R9, 0x4, R20 ;  /* 0x00000004090c7825 */ /* 0x002fc800078e0014 */
[--C-:B------:R-:W-:Y:S01]  /*0410*/  IMAD.WIDE.U32 R24, R25, 0x4, R20.reuse ;  /* 0x0000000419187825 */ /* 0x100fe200078e0014 */
[----:B------:R0:W2:Y:S03]  /*0420*/  LDG.E R6, desc[UR8][R12.64] ;  /* 0x000000080c067981 */ /* 0x0000a6000c1e1900 */
[--C-:B------:R-:W-:Y:S01]  /*0430*/  IMAD.WIDE.U32 R18, R19, 0x4, R20.reuse ;  /* 0x0000000413127825 */ /* 0x100fe200078e0014 */
[----:B------:R1:W2:Y:S03]  /*0440*/  LDG.E R7, desc[UR8][R24.64] ;  /* 0x0000000818077981 */ /* 0x0002a6000c1e1900 */
[--C-:B------:R-:W-:Y:S01]  /*0450*/  IMAD.WIDE.U32 R22, R23, 0x4, R20.reuse ;  /* 0x0000000417167825 */ /* 0x100fe200078e0014 */
[----:B------:R3:W4:Y:S03]  /*0460*/  LDG.E R16, desc[UR8][R18.64] ;  /* 0x0000000812107981 */ /* 0x000726000c1e1900 */
[----:B0-----:R-:W-:Y:S01]  /*0470*/  IMAD.WIDE.U32 R12, R35, 0x4, R20 ;  /* 0x00000004230c7825 */ /* 0x001fe200078e0014 */
[----:B------:R0:W5:Y:S03]  /*0480*/  LDG.E R14, desc[UR8][R22.64] ;  /* 0x00000008160e7981 */ /* 0x000166000c1e1900 */
[----:B------:R-:W-:-:S02]  /*0490*/  VIADD R35, R9, 0x8 ;  /* 0x0000000809237836 */ /* 0x000fc40000000000 */
[C---:B-1----:R-:W-:Y:S01]  /*04a0*/  VIADD R25, R9.reuse, 0x7 ;  /* 0x0000000709197836 */ /* 0x042fe20000000000 */
[----:B------:R-:W4:Y:S01]  /*04b0*/  LDG.E R12, desc[UR8][R12.64] ;  /* 0x000000080c0c7981 */ /* 0x000f22000c1e1900 */
[----:B------:R-:W-:Y:S02]  /*04c0*/  VIADD R8, R9, 0xa ;  /* 0x0000000a09087836 */ /* 0x000fe40000000000 */
[----:B------:R-:W-:-:S04]  /*04d0*/  IMAD.WIDE.U32 R10, R11, 0x4, R20 ;  /* 0x000000040b0a7825 */ /* 0x000fc800078e0014 */
[--C-:B---3--:R-:W-:Y:S01]  /*04e0*/  IMAD.WIDE.U32 R18, R35, 0x4, R20.reuse ;  /* 0x0000000423127825 */ /* 0x108fe200078e0014 */
[----:B------:R-:W5:Y:S03]  /*04f0*/  LDG.E R15, desc[UR8][R10.64] ;  /* 0x000000080a0f7981 */ /* 0x000f66000c1e1900 */
[----:B------:R-:W-:-:S04]  /*0500*/  IMAD.WIDE.U32 R32, R33, 0x4, R20 ;  /* 0x0000000421207825 */ /* 0x000fc800078e0014 */
[--C-:B------:R-:W-:Y:S01]  /*0510*/  IMAD.WIDE.U32 R24, R25, 0x4, R20.reuse ;  /* 0x0000000419187825 */ /* 0x100fe200078e0014 */
[----:B------:R1:W4:Y:S03]  /*0520*/  LDG.E R17, desc[UR8][R32.64] ;  /* 0x0000000820117981 */ /* 0x000326000c1e1900 */
[----:B0-----:R-:W-:Y:S01]  /*0530*/  IMAD.WIDE.U32 R22, R8, 0x4, R20 ;  /* 0x0000000408167825 */ /* 0x001fe200078e0014 */
[----:B------:R0:W3:Y:S03]  /*0540*/  LDG.E R13, desc[UR8][R24.64] ;  /* 0x00000008180d7981 */ /* 0x0000e6000c1e1900 */
[C---:B------:R-:W-:Y:S01]  /*0550*/  VIADD R35, R9.reuse, 0xb ;  /* 0x0000000b09237836 */ /* 0x040fe20000000000 */
[----:B------:R0:W3:Y:S01]  /*0560*/  LDG.E R10, desc[UR8][R18.64] ;  /* 0x00000008120a7981 */ /* 0x0000e2000c1e1900 */
[----:B------:R-:W-:-:S02]  /*0570*/  VIADD R37, R9, 0x9 ;  /* 0x0000000909257836 */ /* 0x000fc40000000000 */
[--C-:B------:R-:W-:Y:S01]  /*0580*/  IMAD.WIDE.U32 R34, R35, 0x4, R20.reuse ;  /* 0x0000000423227825 */ /* 0x100fe200078e0014 */
[----:B------:R0:W3:Y:S03]  /*0590*/  LDG.E R8, desc[UR8][R22.64] ;  /* 0x0000000816087981 */ /* 0x0000e6000c1e1900 */
[----:B-1----:R-:W-:-:S04]  /*05a0*/  IMAD.WIDE.U32 R32, R37, 0x4, R20 ;  /* 0x0000000425207825 */ /* 0x002fc800078e0014 */
[C---:B0-----:R-:W-:Y:S01]  /*05b0*/  VIADD R25, R9.reuse, 0xd ;  /* 0x0000000d09197836 */ /* 0x041fe20000000000 */
[----:B------:R-:W3:Y:S01]  /*05c0*/  LDG.E R11, desc[UR8][R32.64] ;  /* 0x00000008200b7981 */ /* 0x000ee2000c1e1900 */
[C---:B------:R-:W-:Y:S02]  /*05d0*/  VIADD R19, R9.reuse, 0xe ;  /* 0x0000000e09137836 */ /* 0x040fe40000000000 */
[C---:B------:R-:W-:Y:S02]  /*05e0*/  VIADD R23, R9.reuse, 0xc ;  /* 0x0000000c09177836 */ /* 0x040fe40000000000 */
[----:B------:R-:W-:Y:S02]  /*05f0*/  VIADD R37, R9, 0xf ;  /* 0x0000000f09257836 */ /* 0x000fe40000000000 */
[----:B------:R0:W3:Y:S01]  /*0600*/  LDG.E R9, desc[UR8][R34.64] ;  /* 0x0000000822097981 */ /* 0x0000e2000c1e1900 */
[----:B------:R-:W-:-:S04]  /*0610*/  IMAD.WIDE.U32 R24, R25, 0x4, R20 ;  /* 0x0000000419187825 */ /* 0x000fc800078e0014 */
[----:B------:R-:W-:-:S04]  /*0620*/  IMAD.WIDE.U32 R18, R19, 0x4, R20 ;  /* 0x0000000413127825 */ /* 0x000fc800078e0014 */
[--C-:B0-----:R-:W-:Y:S01]  /*0630*/  IMAD.WIDE.U32 R34, R23, 0x4, R20.reuse ;  /* 0x0000000417227825 */ /* 0x101fe200078e0014 */
[----:B------:R-:W3:Y:S03]  /*0640*/  LDG.E R32, desc[UR8][R18.64] ;  /* 0x0000000812207981 */ /* 0x000ee6000c1e1900 */
[----:B------:R-:W-:Y:S01]  /*0650*/  IMAD.WIDE.U32 R20, R37, 0x4, R20 ;  /* 0x0000000425147825 */ /* 0x000fe200078e0014 */
[----:B------:R-:W3:Y:S04]  /*0660*/  LDG.E R22, desc[UR8][R34.64] ;  /* 0x0000000822167981 */ /* 0x000ee8000c1e1900 */
[----:B------:R-:W3:Y:S04]  /*0670*/  LDG.E R23, desc[UR8][R24.64] ;  /* 0x0000000818177981 */ /* 0x000ee8000c1e1900 */
[----:B------:R-:W3:Y:S01]  /*0680*/  LDG.E R33, desc[UR8][R20.64] ;  /* 0x0000000814217981 */ /* 0x000ee2000c1e1900 */
[----:B------:R-:W-:-:S02]  /*0690*/  IMAD R37, R36, 0x4, R4 ;  /* 0x0000000424257824 */ /* 0x000fc400078e0204 */
[----:B------:R-:W-:-:S05]  /*06a0*/  VIADD R36, R36, 0x10 ;  /* 0x0000001024247836 */ /* 0x000fca0000000000 */
[----:B------:R-:W-:Y:S01]  /*06b0*/  ISETP.NE.AND P0, PT, R36, R31, PT ;  /* 0x0000001f2400720c */ /* 0x000fe20003f05270 */
[----:B--2---:R1:W-:Y:S04]  /*06c0*/  STL.64 [R37], R6 ;  /* 0x0000000625007387 */ /* 0x0043e80000100a00 */
[----:B-----5:R1:W-:Y:S04]  /*06d0*/  STL.64 [R37+0x10], R14 ;  /* 0x0000100e25007387 */ /* 0x0203e80000100a00 */
[----:B----4-:R1:W-:Y:S04]  /*06e0*/  STL.64 [R37+0x8], R16 ;  /* 0x0000081025007387 */ /* 0x0103e80000100a00 */
[----:B---3--:R1:W-:Y:S04]  /*06f0*/  STL.64 [R37+0x18], R12 ;  /* 0x0000180c25007387 */ /* 0x0083e80000100a00 */
[----:B------:R1:W-:Y:S04]  /*0700*/  STL.64 [R37+0x20], R10 ;  /* 0x0000200a25007387 */ /* 0x0003e80000100a00 */
[----:B------:R1:W-:Y:S04]  /*0710*/  STL.64 [R37+0x28], R8 ;  /* 0x0000280825007387 */ /* 0x0003e80000100a00 */
[----:B------:R1:W-:Y:S04]  /*0720*/  STL.64 [R37+0x30], R22 ;  /* 0x0000301625007387 */ /* 0x0003e80000100a00 */
[----:B------:R1:W-:Y:S01]  /*0730*/  STL.64 [R37+0x38], R32 ;  /* 0x0000382025007387 */ /* 0x0003e20000100a00 */
[----:B------:R-:W-:Y:S05]  /*0740*/  @P0 BRA `(.L_x_13) ;  /* 0xfffffffc000c0947 */ /* 0x000fea000383ffff */
.L_x_12:
[----:B------:R-:W-:Y:S05]  /*0750*/  BRA.U !UP1, `(.L_x_11) ;  /* 0x00000005092c7547 */ /* 0x000fea000b800000 */
[----:B------:R-:W-:Y:S02]  /*0760*/  UISETP.GE.U32.AND UP0, UPT, UR4, 0x8, UPT ;  /* 0x000000080400788c */ /* 0x000fe4000bf06070 */
[----:B------:R-:W-:-:S04]  /*0770*/  ULOP3.LUT UR5, UR7, 0x7, URZ, 0xc0, !UPT ;  /* 0x0000000707057892 */ /* 0x000fc8000f8ec0ff */
[----:B------:R-:W-:-:S03]  /*0780*/  UISETP.NE.AND UP1, UPT, UR5, URZ, UPT ;  /* 0x000000ff0500728c */ /* 0x000fc6000bf25270 */
[----:B------:R-:W-:Y:S08]  /*0790*/  BRA.U !UP0, `(.L_x_14) ;  /* 0x00000001088c7547 */ /* 0x000ff0000b800000 */
[----:B01----:R-:W0:Y:S01]  /*07a0*/  LDC.64 R6, c[0x0][0x3b8] ;  /* 0x0000ee00ff067b82 */ /* 0x003e220000000a00 */
[----:B------:R-:W-:-:S04]  /*07b0*/  IMAD R9, R29, UR7, R31 ;  /* 0x000000071d097c24 */ /* 0x000fc8000f8e021f */
[C---:B------:R-:W-:Y:S02]  /*07c0*/  VIADD R11, R9.reuse, 0x2 ;  /* 0x00000002090b7836 */ /* 0x040fe40000000000 */
[C---:B------:R-:W-:Y:S02]  /*07d0*/  VIADD R13, R9.reuse, 0x3 ;  /* 0x00000003090d7836 */ /* 0x040fe40000000000 */
[C---:B------:R-:W-:Y:S02]  /*07e0*/  VIADD R15, R9.reuse, 0x4 ;  /* 0x00000004090f7836 */ /* 0x040fe40000000000 */
[C---:B------:R-:W-:Y:S02]  /*07f0*/  VIADD R19, R9.reuse, 0x1 ;  /* 0x0000000109137836 */ /* 0x040fe40000000000 */
[C---:B------:R-:W-:Y:S02]  /*0800*/  VIADD R17, R9.reuse, 0x5 ;  /* 0x0000000509117836 */ /* 0x040fe40000000000 */
[----:B------:R-:W-:-:S02]  /*0810*/  VIADD R23, R9, 0x6 ;  /* 0x0000000609177836 */ /* 0x000fc40000000000 */
[C---:B------:R-:W-:Y:S02]  /*0820*/  VIADD R25, R9.reuse, 0x7 ;  /* 0x0000000709197836 */ /* 0x040fe40000000000 */
[----:B0-----:R-:W-:-:S04]  /*0830*/  IMAD.WIDE.U32 R20, R9, 0x4, R6 ;  /* 0x0000000409147825 */ /* 0x001fc800078e0006 */
[--C-:B------:R-:W-:Y:S02]  /*0840*/  IMAD.WIDE.U32 R8, R11, 0x4, R6.reuse ;  /* 0x000000040b087825 */ /* 0x100fe400078e0006 */
[----:B------:R0:W2:Y:S02]  /*0850*/  LDG.E R20, desc[UR8][R20.64] ;  /* 0x0000000814147981 */ /* 0x0000a4000c1e1900 */
[--C-:B------:R-:W-:Y:S02]  /*0860*/  IMAD.WIDE.U32 R10, R13, 0x4, R6.reuse ;  /* 0x000000040d0a7825 */ /* 0x100fe400078e0006 */
[----:B------:R-:W3:Y:S02]  /*0870*/  LDG.E R8, desc[UR8][R8.64] ;  /* 0x0000000808087981 */ /* 0x000ee4000c1e1900 */
[--C-:B------:R-:W-:Y:S02]  /*0880*/  IMAD.WIDE.U32 R12, R15, 0x4, R6.reuse ;  /* 0x000000040f0c7825 */ /* 0x100fe400078e0006 */
[----:B------:R-:W4:Y:S02]  /*0890*/  LDG.E R10, desc[UR8][R10.64] ;  /* 0x000000080a0a7981 */ /* 0x000f24000c1e1900 */
[----:B------:R-:W-:-:S02]  /*08a0*/  IMAD.WIDE.U32 R14, R17, 0x4, R6 ;  /* 0x00000004110e7825 */ /* 0x000fc400078e0006 */
[----:B------:R-:W5:Y:S02]  /*08b0*/  LDG.E R12, desc[UR8][R12.64] ;  /* 0x000000080c0c7981 */ /* 0x000f64000c1e1900 */
[--C-:B------:R-:W-:Y:S02]  /*08c0*/  IMAD.WIDE.U32 R18, R19, 0x4, R6.reuse ;  /* 0x0000000413127825 */ /* 0x100fe400078e0006 */
[----:B------:R-:W5:Y:S02]  /*08d0*/  LDG.E R14, desc[UR8][R14.64] ;  /* 0x000000080e0e7981 */ /* 0x000f64000c1e1900 */
[--C-:B------:R-:W-:Y:S02]  /*08e0*/  IMAD.WIDE.U32 R16, R23, 0x4, R6.reuse ;  /* 0x0000000417107825 */ /* 0x100fe400078e0006 */
[----:B------:R-:W5:Y:S02]  /*08f0*/  LDG.E R18, desc[UR8][R18.64] ;  /* 0x0000000812127981 */ /* 0x000f64000c1e1900 */
[----:B------:R-:W-:-:S02]  /*0900*/  IMAD.WIDE.U32 R6, R25, 0x4, R6 ;  /* 0x0000000419067825 */ /* 0x000fc400078e0006 */
[----:B------:R-:W5:Y:S04]  /*0910*/  LDG.E R16, desc[UR8][R16.64] ;  /* 0x0000000810107981 */ /* 0x000f68000c1e1900 */
[----:B------:R-:W5:Y:S01]  /*0920*/  LDG.E R6, desc[UR8][R6.64] ;  /* 0x0000000806067981 */ /* 0x000f62000c1e1900 */
[C---:B0-----:R-:W-:Y:S02]  /*0930*/  IMAD R21, R31.reuse, 0x4, R4 ;  /* 0x000000041f157824 */ /* 0x041fe400078e0204 */
[----:B------:R-:W-:-:S03]  /*0940*/  VIADD R31, R31, 0x8 ;  /* 0x000000081f1f7836 */ /* 0x000fc60000000000 */
[----:B--2---:R2:W-:Y:S04]  /*0950*/  STL [R21], R20 ;  /* 0x0000001415007387 */ /* 0x0045e80000100800 */
[----:B---3--:R2:W-:Y:S04]  /*0960*/  STL [R21+0x8], R8 ;  /* 0x0000080815007387 */ /* 0x0085e80000100800 */
[----:B----4-:R2:W-:Y:S04]  /*0970*/  STL [R21+0xc], R10 ;  /* 0x00000c0a15007387 */ /* 0x0105e80000100800 */
[----:B-----5:R2:W-:Y:S04]  /*0980*/  STL [R21+0x10], R12 ;  /* 0x0000100c15007387 */ /* 0x0205e80000100800 */
[----:B------:R2:W-:Y:S04]  /*0990*/  STL [R21+0x14], R14 ;  /* 0x0000140e15007387 */ /* 0x0005e80000100800 */
[----:B------:R2:W-:Y:S04]  /*09a0*/  STL [R21+0x4], R18 ;  /* 0x0000041215007387 */ /* 0x0005e80000100800 */
[----:B------:R2:W-:Y:S04]  /*09b0*/  STL [R21+0x18], R16 ;  /* 0x0000181015007387 */ /* 0x0005e80000100800 */
[----:B------:R2:W-:Y:S02]  /*09c0*/  STL [R21+0x1c], R6 ;  /* 0x00001c0615007387 */ /* 0x0005e40000100800 */
.L_x_14:
[----:B------:R-:W-:Y:S05]  /*09d0*/  BRA.U !UP1, `(.L_x_11) ;  /* 0x00000001098c7547 */ /* 0x000fea000b800000 */
[----:B------:R-:W-:Y:S02]  /*09e0*/  UISETP.GE.U32.AND UP0, UPT, UR5, 0x4, UPT ;  /* 0x000000040500788c */ /* 0x000fe4000bf06070 */
[----:B------:R-:W-:-:S04]  /*09f0*/  ULOP3.LUT UR6, UR7, 0x3, URZ, 0xc0, !UPT ;  /* 0x0000000307067892 */ /* 0x000fc8000f8ec0ff */
[----:B------:R-:W-:-:S03]  /*0a00*/  UISETP.NE.AND UP1, UPT, UR6, URZ, UPT ;  /* 0x000000ff0600728c */ /* 0x000fc6000bf25270 */
[----:B------:R-:W-:Y:S08]  /*0a10*/  BRA.U !UP0, `(.L_x_15) ;  /* 0x00000001084c7547 */ /* 0x000ff0000b800000 */
[----:B012---:R-:W0:Y:S01]  /*0a20*/  LDC.64 R8, c[0x0][0x3b8] ;  /* 0x0000ee00ff087b82 */ /* 0x007e220000000a00 */
[----:B------:R-:W-:-:S04]  /*0a30*/  IMAD R11, R29, UR7, R31 ;  /* 0x000000071d0b7c24 */ /* 0x000fc8000f8e021f */
[C---:B------:R-:W-:Y:S02]  /*0a40*/  VIADD R13, R11.reuse, 0x1 ;  /* 0x000000010b0d7836 */ /* 0x040fe40000000000 */
[C---:B------:R-:W-:Y:S02]  /*0a50*/  VIADD R7, R11.reuse, 0x2 ;  /* 0x000000020b077836 */ /* 0x040fe40000000000 */
[C---:B------:R-:W-:Y:S02]  /*0a60*/  VIADD R15, R11.reuse, 0x3 ;  /* 0x000000030b0f7836 */ /* 0x040fe40000000000 */
[----:B0-----:R-:W-:-:S04]  /*0a70*/  IMAD.WIDE.U32 R10, R11, 0x4, R8 ;  /* 0x000000040b0a7825 */ /* 0x001fc800078e0008 */
[--C-:B------:R-:W-:Y:S02]  /*0a80*/  IMAD.WIDE.U32 R12, R13, 0x4, R8.reuse ;  /* 0x000000040d0c7825 */ /* 0x100fe400078e0008 */
[----:B------:R-:W2:Y:S02]  /*0a90*/  LDG.E R10, desc[UR8][R10.64] ;  /* 0x000000080a0a7981 */ /* 0x000ea4000c1e1900 */
[--C-:B------:R-:W-:Y:S02]  /*0aa0*/  IMAD.WIDE.U32 R6, R7, 0x4, R8.reuse ;  /* 0x0000000407067825 */ /* 0x100fe400078e0008 */
[----:B------:R-:W3:Y:S02]  /*0ab0*/  LDG.E R12, desc[UR8][R12.64] ;  /* 0x000000080c0c7981 */ /* 0x000ee4000c1e1900 */
[----:B------:R-:W-:Y:S02]  /*0ac0*/  IMAD.WIDE.U32 R8, R15, 0x4, R8 ;  /* 0x000000040f087825 */ /* 0x000fe400078e0008 */
[----:B------:R-:W4:Y:S04]  /*0ad0*/  LDG.E R6, desc[UR8][R6.64] ;  /* 0x0000000806067981 */ /* 0x000f28000c1e1900 */
[----:B------:R-:W5:Y:S01]  /*0ae0*/  LDG.E R8, desc[UR8][R8.64] ;  /* 0x0000000808087981 */ /* 0x000f62000c1e1900 */
[----:B------:R-:W-:-:S02]  /*0af0*/  IMAD R15, R31, 0x4, R4 ;  /* 0x000000041f0f7824 */ /* 0x000fc400078e0204 */
[----:B------:R-:W-:-:S03]  /*0b00*/  VIADD R31, R31, 0x4 ;  /* 0x000000041f1f7836 */ /* 0x000fc60000000000 */
[----:B--2---:R0:W-:Y:S04]  /*0b10*/  STL [R15], R10 ;  /* 0x0000000a0f007387 */ /* 0x0041e80000100800 */
[----:B---3--:R0:W-:Y:S04]  /*0b20*/  STL [R15+0x4], R12 ;  /* 0x0000040c0f007387 */ /* 0x0081e80000100800 */
[----:B----4-:R0:W-:Y:S04]  /*0b30*/  STL [R15+0x8], R6 ;  /* 0x000008060f007387 */ /* 0x0101e80000100800 */
[----:B-----5:R0:W-:Y:S02]  /*0b40*/  STL [R15+0xc], R8 ;  /* 0x00000c080f007387 */ /* 0x0201e40000100800 */
.L_x_15:
[----:B------:R-:W-:Y:S05]  /*0b50*/  BRA.U !UP1, `(.L_x_11) ;  /* 0x00000001092c7547 */ /* 0x000fea000b800000 */
[----:B012---:R-:W0:Y:S01]  /*0b60*/  LDC.64 R8, c[0x0][0x3b8] ;  /* 0x0000ee00ff087b82 */ /* 0x007e220000000a00 */
[----:B------:R-:W-:-:S05]  /*0b70*/  UMOV UR4, URZ ;  /* 0x000000ff00047c82 */ /* 0x000fca0008000000 */
.L_x_16:
[----:B------:R-:W-:-:S04]  /*0b80*/  IMAD R7, R29, UR7, R31 ;  /* 0x000000071d077c24 */ /* 0x000fc8000f8e021f */
[----:B0--3--:R-:W-:-:S06]  /*0b90*/  IMAD.WIDE.U32 R6, R7, 0x4, R8 ;  /* 0x0000000407067825 */ /* 0x009fcc00078e0008 */
[----:B------:R-:W2:Y:S01]  /*0ba0*/  LDG.E R6, desc[UR8][R6.64] ;  /* 0x0000000806067981 */ /* 0x000ea2000c1e1900 */
[C---:B------:R-:W-:Y:S01]  /*0bb0*/  IMAD R11, R31.reuse, 0x4, R4 ;  /* 0x000000041f0b7824 */ /* 0x040fe200078e0204 */
[----:B------:R-:W-:Y:S01]  /*0bc0*/  UIADD3 UR4, UPT, UPT, UR4, 0x1, URZ ;  /* 0x0000000104047890 */ /* 0x000fe2000fffe0ff */
[----:B------:R-:W-:-:S03]  /*0bd0*/  VIADD R31, R31, 0x1 ;  /* 0x000000011f1f7836 */ /* 0x000fc60000000000 */
[----:B------:R-:W-:Y:S01]  /*0be0*/  UISETP.NE.AND UP0, UPT, UR4, UR6, UPT ;  /* 0x000000060400728c */ /* 0x000fe2000bf05270 */
[----:B--2---:R3:W-:Y:S08]  /*0bf0*/  STL [R11], R6 ;  /* 0x000000060b007387 */ /* 0x0047f00000100800 */
[----:B------:R-:W-:Y:S05]  /*0c00*/  BRA.U UP0, `(.L_x_16) ;  /* 0xfffffffd00dc7547 */ /* 0x000fea000b83ffff */
.L_x_11:
[----:B------:R-:W-:Y:S01]  /*0c10*/  ISETP.GT.AND P0, PT, R5, RZ, PT ;  /* 0x000000ff0500720c */ /* 0x000fe20003f04270 */
[----:B------:R-:W-:-:S12]  /*0c20*/  BSSY.RECONVERGENT B0, `(.L_x_17) ;  /* 0x00001d4000007945 */ /* 0x000fd80003800200 */
[----:B------:R-:W-:Y:S05]  /*0c30*/  @P0 BRA `(.L_x_18) ;  /* 0x0000000000c80947 */ /* 0x000fea0003800000 */
[----:B------:R-:W-:Y:S01]  /*0c40*/  BSSY.RECONVERGENT B2, `(.L_x_19) ;  /* 0x0000030000027945 */ /* 0x000fe20003800200 */
[----:B0123--:R-:W-:Y:S01]  /*0c50*/  CS2R R6, SRZ ;  /* 0x0000000000067805 */ /* 0x00ffe2000001ff00 */
[----:B------:R-:W-:-:S07]  /*0c60*/  IMAD.MOV.U32 R5, RZ, RZ, RZ ;  /* 0x000000ffff057224 */ /* 0x000fce00078e00ff */
.L_x_23:
[----:B0-----:R-:W-:Y:S01]  /*0c70*/  IMAD R15, R7, 0x4, R2 ;  /* 0x00000004070f7824 */ /* 0x001fe200078e0202 */
[----:B------:R-:W-:Y:S01]  /*0c80*/  BSSY.RECONVERGENT B3, `(.L_x_20) ;  /* 0x0000029000037945 */ /* 0x000fe20003800200 */
[----:B------:R-:W-:-:S03]  /*0c90*/  IMAD.MOV.U32 R13, RZ, RZ, R7 ;  /* 0x000000ffff0d7224 */ /* 0x000fc600078e0007 */
[----:B------:R-:W0:Y:S02]  /*0ca0*/  LDS R9, [R15] ;  /* 0x000000000f097984 */ /* 0x000e240000000800 */
[----:B0-----:R-:W-:-:S13]  /*0cb0*/  ISETP.NE.AND P0, PT, R9, RZ, PT ;  /* 0x000000ff0900720c */ /* 0x001fda0003f05270 */
[----:B------:R-:W-:Y:S01]  /*0cc0*/  @!P0 VIADD R7, R7, 0xffffffff ;  /* 0xffffffff07078836 */ /* 0x000fe20000000000 */
[----:B------:R-:W-:Y:S06]  /*0cd0*/  @!P0 BRA `(.L_x_21) ;  /* 0x00000000008c8947 */ /* 0x000fec0003800000 */
[----:B------:R-:W-:Y:S02]  /*0ce0*/  IMAD.MOV R8, RZ, RZ, -R9 ;  /* 0x000000ffff087224 */ /* 0x000fe400078e0a09 */
[----:B------:R-:W-:-:S03]  /*0cf0*/  VIADD R7, R13, UR11 ;  /* 0x0000000b0d077c36 */ /* 0x000fc60008000000 */
[----:B------:R-:W-:Y:S01]  /*0d00*/  LOP3.LUT R14, R9, R8, RZ, 0xc0, !PT ;  /* 0x00000008090e7212 */ /* 0x000fe200078ec0ff */
[----:B------:R-:W-:-:S03]  /*0d10*/  IMAD R7, R7, 0x4, R4 ;  /* 0x0000000407077824 */ /* 0x000fc600078e0204 */
[----:B------:R-:W-:Y:S02]  /*0d20*/  LOP3.LUT R8, R9, R14, RZ, 0x3c, !PT ;  /* 0x0000000e09087212 */ /* 0x000fe400078e3cff */
[----:B------:R0:W-:Y:S01]  /*0d30*/  STL [R7], R14 ;  /* 0x0000000e07007387 */ /* 0x0001e20000100800 */
[----:B------:R-:W-:-:S03]  /*0d40*/  LOP3.LUT P0, RZ, R14, R27, RZ, 0xc0, !PT ;  /* 0x0000001b0eff7212 */ /* 0x000fc6000780c0ff */
[----:B------:R0:W-:Y:S10]  /*0d50*/  STS [R15], R8 ;  /* 0x000000080f007388 */ /* 0x0001f40000000800 */
[----:B0-----:R-:W-:Y:S05]  /*0d60*/  @P0 BRA `(.L_x_22) ;  /* 0x0000000000640947 */ /* 0x001fea0003800000 */
[----:B------:R-:W-:-:S05]  /*0d70*/  VIADD R16, R13, 0x1 ;  /* 0x000000010d107836 */ /* 0x000fca0000000000 */
[----:B------:R-:W-:-:S13]  /*0d80*/  ISETP.NE.AND P0, PT, R16, UR10, PT ;  /* 0x0000000a10007c0c */ /* 0x000fda000bf05270 */
[----:B------:R-:W-:Y:S02]  /*0d90*/  @!P0 VIADD R6, R6, 0x2 ;  /* 0x0000000206068836 */ /* 0x000fe40000000000 */
[----:B------:R-:W-:Y:S02]  /*0da0*/  @!P0 VIADD R5, R5, 0x1 ;  /* 0x0000000105058836 */ /* 0x000fe40000000000 */
[----:B------:R-:W-:Y:S01]  /*0db0*/  @!P0 VIADD R7, R13, 0xffffffff ;  /* 0xffffffff0d078836 */ /* 0x000fe20000000000 */
[----:B------:R-:W-:Y:S06]  /*0dc0*/  @!P0 BRA `(.L_x_21) ;  /* 0x0000000000508947 */ /* 0x000fec0003800000 */
[C---:B------:R-:W-:Y:S02]  /*0dd0*/  IMAD R9, R13.reuse, 0x4, R28 ;  /* 0x000000040d097824 */ /* 0x040fe400078e021c */
[C---:B------:R-:W-:Y:S02]  /*0de0*/  IMAD R11, R13.reuse, 0x4, R26 ;  /* 0x000000040d0b7824 */ /* 0x040fe400078e021a */
[----:B------:R-:W-:Y:S01]  /*0df0*/  IMAD R8, R13, 0x4, R30 ;  /* 0x000000040d087824 */ /* 0x000fe200078e021e */
[----:B------:R-:W0:Y:S04]  /*0e00*/  LDS R10, [R9] ;  /* 0x00000000090a7984 */ /* 0x000e280000000800 */
[----:B------:R-:W1:Y:S04]  /*0e10*/  LDS R12, [R11] ;  /* 0x000000000b0c7984 */ /* 0x000e680000000800 */
[----:B------:R-:W2:Y:S01]  /*0e20*/  LDS R7, [R8] ;  /* 0x0000000008077984 */ /* 0x000ea20000000800 */
[----:B0-----:R-:W-:-:S02]  /*0e30*/  LOP3.LUT R10, R10, R14, RZ, 0xfc, !PT ;  /* 0x0000000e0a0a7212 */ /* 0x001fc400078efcff */
[----:B-1----:R-:W-:-:S03]  /*0e40*/  LOP3.LUT R12, R12, R14, RZ, 0xfc, !PT ;  /* 0x0000000e0c0c7212 */ /* 0x002fc600078efcff */
[----:B------:R-:W-:Y:S01]  /*0e50*/  IMAD.SHL.U32 R10, R10, 0x2, RZ ;  /* 0x000000020a0a7824 */ /* 0x000fe200078e00ff */
[----:B--2---:R-:W-:Y:S01]  /*0e60*/  LOP3.LUT R13, R7, R14, RZ, 0xfc, !PT ;  /* 0x0000000e070d7212 */ /* 0x004fe200078efcff */
[----:B------:R-:W-:Y:S01]  /*0e70*/  IMAD.MOV.U32 R7, RZ, RZ, R16 ;  /* 0x000000ffff077224 */ /* 0x000fe200078e0010 */
[----:B------:R-:W-:-:S03]  /*0e80*/  SHF.R.U32.HI R12, RZ, 0x1, R12 ;  /* 0x00000001ff0c7819 */ /* 0x000fc6000001160c */
[----:B------:R0:W-:Y:S01]  /*0e90*/  STS [R8+0x4], R13 ;  /* 0x0000040d08007388 */ /* 0x0001e20000000800 */
[----:B------:R-:W-:-:S03]  /*0ea0*/  LOP3.LUT R14, R12, R10, R13, 0xfe, !PT ;  /* 0x0000000a0c0e7212 */ /* 0x000fc600078efe0d */
[----:B------:R0:W-:Y:S01]  /*0eb0*/  STS [R9+0x4], R10 ;  /* 0x0000040a09007388 */ /* 0x0001e20000000800 */
[----:B------:R-:W-:-:S03]  /*0ec0*/  LOP3.LUT R14, R14, R27, RZ, 0x3, !PT ;  /* 0x0000001b0e0e7212 */ /* 0x000fc600078e03ff */
[----:B------:R0:W-:Y:S04]  /*0ed0*/  STS [R11+0x4], R12 ;  /* 0x0000040c0b007388 */ /* 0x0001e80000000800 */
[----:B------:R0:W-:Y:S01]  /*0ee0*/  STS [R15+0x4], R14 ;  /* 0x0000040e0f007388 */ /* 0x0001e20000000800 */
[----:B------:R-:W-:Y:S05]  /*0ef0*/  BRA `(.L_x_21) ;  /* 0x0000000000047947 */ /* 0x000fea0003800000 */
.L_x_22:
[----:B------:R-:W-:-:S07]  /*0f00*/  VIADD R7, R13, 0xffffffff ;  /* 0xffffffff0d077836 */ /* 0x000fce0000000000 */
.L_x_21:
[----:B------:R-:W-:Y:S05]  /*0f10*/  BSYNC.RECONVERGENT B3 ;  /* 0x0000000000037941 */ /* 0x000fea0003800200 */
.L_x_20:
[----:B------:R-:W-:-:S13]  /*0f20*/  ISETP.GT.AND P0, PT, R7, -0x1, PT ;  /* 0xffffffff0700780c */ /* 0x000fda0003f04270 */
[----:B------:R-:W-:Y:S05]  /*0f30*/  @P0 BRA `(.L_x_23) ;  /* 0xfffffffc004c0947 */ /* 0x000fea000383ffff */
[----:B------:R-:W-:Y:S05]  /*0f40*/  BSYNC.RECONVERGENT B2 ;  /* 0x0000000000027941 */ /* 0x000fea0003800200 */
.L_x_19:
[----:B------:R-:W-:Y:S05]  /*0f50*/  BRA `(.L_x_24) ;  /* 0x0000001800807947 */ /* 0x000fea0003800000 */
.L_x_18:
[C---:B01----:R-:W-:Y:S01]  /*0f60*/  LOP3.LUT R7, R5.reuse, 0xf, RZ, 0xc0, !PT ;  /* 0x0000000f05077812 */ /* 0x043fe200078ec0ff */
[----:B------:R-:W-:Y:S01]  /*0f70*/  IMAD.MOV.U32 R15, RZ, RZ, RZ ;  /* 0x000000ffff0f7224 */ /* 0x000fe200078e00ff */
[C---:B--2---:R-:W-:Y:S01]  /*0f80*/  LOP3.LUT R8, R5.reuse, 0x7, RZ, 0xc0, !PT ;  /* 0x0000000705087812 */ /* 0x044fe200078ec0ff */
[----:B---3--:R-:W-:Y:S01]  /*0f90*/  IMAD.MOV.U32 R6, RZ, RZ, RZ ;  /* 0x000000ffff067224 */ /* 0x008fe200078e00ff */
[----:B------:R-:W-:Y:S01]  /*0fa0*/  LOP3.LUT R9, R5, 0x7ffffff0, RZ, 0xc0, !PT ;  /* 0x7ffffff005097812 */ /* 0x000fe200078ec0ff */
[----:B------:R-:W-:Y:S01]  /*0fb0*/  VIADD R12, R1, 0x6c ;  /* 0x0000006c010c7836 */ /* 0x000fe20000000000 */
[----:B------:R-:W-:Y:S02]  /*0fc0*/  LOP3.LUT R10, R5, 0x3, RZ, 0xc0, !PT ;  /* 0x00000003050a7812 */ /* 0x000fe400078ec0ff */
[----:B------:R-:W-:Y:S01]  /*0fd0*/  SHF.R.S32.HI R11, RZ, 0x1f, R5 ;  /* 0x0000001fff0b7819 */ /* 0x000fe20000011405 */
[----:B------:R-:W-:-:S07]  /*0fe0*/  IMAD.MOV.U32 R5, RZ, RZ, RZ ;  /* 0x000000ffff057224 */ /* 0x000fce00078e00ff */
.L_x_50:
[----:B01----:R-:W-:Y:S01]  /*0ff0*/  IMAD R14, R15, 0x4, R2 ;  /* 0x000000040f0e7824 */ /* 0x003fe200078e0202 */
[----:B------:R-:W-:Y:S01]  /*1000*/  BSSY.RECONVERGENT B2, `(.L_x_25) ;  /* 0x0000193000027945 */ /* 0x000fe20003800200 */
[----:B------:R-:W-:-:S03]  /*1010*/  IMAD.MOV.U32 R13, RZ, RZ, R15 ;  /* 0x000000ffff0d7224 */ /* 0x000fc600078e000f */
[----:B------:R-:W0:Y:S02]  /*1020*/  LDS R19, [R14] ;  /* 0x000000000e137984 */ /* 0x000e240000000800 */
[----:B0-----:R-:W-:-:S13]  /*1030*/  ISETP.NE.AND P0, PT, R19, RZ, PT ;  /* 0x000000ff1300720c */ /* 0x001fda0003f05270 */
[----:B------:R-:W-:Y:S05]  /*1040*/  @!P0 BRA `(.L_x_26) ;  /* 0x0000001800348947 */ /* 0x000fea0003800000 */
[----:B------:R-:W0:Y:S01]  /*1050*/  LDCU UR4, c[0x0][0x3c0] ;  /* 0x00007800ff0477ac */ /* 0x000e220008000800 */
[----:B------:R-:W-:-:S05]  /*1060*/  IMAD.MOV R16, RZ, RZ, -R19 ;  /* 0x000000ffff107224 */ /* 0x000fca00078e0a13 */
[----:B------:R-:W-:-:S04]  /*1070*/  LOP3.LUT R20, R19, R16, RZ, 0xc0, !PT ;  /* 0x0000001013147212 */ /* 0x000fc800078ec0ff */
[----:B------:R-:W-:Y:S02]  /*1080*/  LOP3.LUT R19, R19, R20, RZ, 0x3c, !PT ;  /* 0x0000001413137212 */ /* 0x000fe400078e3cff */
[----:B------:R-:W-:-:S03]  /*1090*/  LOP3.LUT P0, RZ, R20, R27, RZ, 0xc0, !PT ;  /* 0x0000001b14ff7212 */ /* 0x000fc6000780c0ff */
[----:B------:R1:W-:Y:S01]  /*10a0*/  STS [R14], R19 ;  /* 0x000000130e007388 */ /* 0x0003e20000000800 */
[----:B0-----:R-:W-:-:S04]  /*10b0*/  VIADD R17, R15, UR4 ;  /* 0x000000040f117c36 */ /* 0x001fc80008000000 */
[----:B------:R-:W-:-:S05]  /*10c0*/  IMAD R17, R17, 0x4, R4 ;  /* 0x0000000411117824 */ /* 0x000fca00078e0204 */
[----:B------:R-:W-:Y:S01]  /*10d0*/  @P0 VIADD R15, R15, 0xffffffff ;  /* 0xffffffff0f0f0836 */ /* 0x000fe20000000000 */
[----:B------:R1:W-:Y:S01]  /*10e0*/  STL [R17], R20 ;  /* 0x0000001411007387 */ /* 0x0003e20000100800 */
[----:B------:R-:W-:Y:S05]  /*10f0*/  @P0 BRA `(.L_x_27) ;  /* 0x00000018000c0947 */ /* 0x000fea0003800000 */
[----:B------:R-:W0:Y:S01]  /*1100*/  LDCU UR4, c[0x0][0x384] ;  /* 0x00007080ff0477ac */ /* 0x000e220008000800 */
[----:B------:R-:W-:-:S05]  /*1110*/  VIADD R23, R13, 0x1 ;  /* 0x000000010d177836 */ /* 0x000fca0000000000 */
[----:B0-----:R-:W-:-:S13]  /*1120*/  ISETP.NE.AND P0, PT, R23, UR4, PT ;  /* 0x0000000417007c0c */ /* 0x001fda000bf05270 */
[----:B------:R-:W-:Y:S05]  /*1130*/  @!P0 BRA `(.L_x_28) ;  /* 0x00000000004c8947 */ /* 0x000fea0003800000 */
[C---:B------:R-:W-:Y:S02]  /*1140*/  IMAD R16, R13.reuse, 0x4, R28 ;  /* 0x000000040d107824 */ /* 0x040fe400078e021c */
[C---:B------:R-:W-:Y:S02]  /*1150*/  IMAD R18, R13.reuse, 0x4, R26 ;  /* 0x000000040d127824 */ /* 0x040fe400078e021a */
[----:B------:R-:W-:Y:S01]  /*1160*/  IMAD R13, R13, 0x4, R30 ;  /* 0x000000040d0d7824 */ /* 0x000fe200078e021e */
[----:B-1----:R-:W0:Y:S04]  /*1170*/  LDS R17, [R16] ;  /* 0x0000000010117984 */ /* 0x002e280000000800 */
        /* <DEDUP_REMOVED lines=15> */
.L_x_28:
[----:B------:R-:W0:Y:S01]  /*1270*/  LDC R24, c[0x0][0x380] ;  /* 0x0000e000ff187b82 */ /* 0x000e220000000800 */
[----:B-1----:R-:W-:Y:S01]  /*1280*/  IMAD.MOV.U32 R20, RZ, RZ, R4 ;  /* 0x000000ffff147224 */ /* 0x002fe200078e0004 */
[----:B0-----:R-:W-:-:S04]  /*1290*/  ISETP.GT.U32.AND P0, PT, R24, RZ, PT ;  /* 0x000000ff1800720c */ /* 0x001fc80003f04070 */
[----:B------:R-:W-:-:S13]  /*12a0*/  ISETP.GT.U32.AND.EX P0, PT, R11, RZ, PT, P0 ;  /* 0x000000ff0b00720c */ /* 0x000fda0003f04100 */
[----:B------:R0:W2:Y:S01]  /*12b0*/  @!P0 LDL R15, [R20] ;  /* 0x00000000140f8983 */ /* 0x0000a20000100800 */
[----:B------:R-:W-:Y:S02]  /*12c0*/  CS2R R22, SRZ ;  /* 0x0000000000167805 */ /* 0x000fe4000001ff00 */
[----:B------:R-:W-:-:S05]  /*12d0*/  @!P0 IMAD.MOV.U32 R23, RZ, RZ, 0x1 ;  /* 0x00000001ff178424 */ /* 0x000fca00078e00ff */
[----:B------:R-:W-:Y:S01]  /*12e0*/  IADD3 R14, P3, PT, -R23, R24, RZ ;  /* 0x00000018170e7210 */ /* 0x000fe20007f7e1ff */
[----:B0-----:R-:W-:Y:S01]  /*12f0*/  @!P0 VIADD R20, R20, 0x4 ;  /* 0x0000000414148836 */ /* 0x001fe20000000000 */
[----:B------:R-:W-:Y:S02]  /*1300*/  ISETP.GT.U32.AND P2, PT, R24, R23, PT ;  /* 0x000000171800720c */ /* 0x000fe40003f44070 */
[----:B------:R-:W-:Y:S01]  /*1310*/  ISETP.LE.U32.AND P1, PT, R14, 0x3, PT ;  /* 0x000000030e00780c */ /* 0x000fe20003f23070 */
[C---:B------:R-:W-:Y:S01]  /*1320*/  IMAD.X R14, R11.reuse, 0x1, ~R22, P3 ;  /* 0x000000010b0e7824 */ /* 0x040fe200018e0e16 */
[----:B------:R-:W-:-:S04]  /*1330*/  ISETP.GT.U32.AND.EX P2, PT, R11, R22, PT, P2 ;  /* 0x000000160b00720c */ /* 0x000fc80003f44120 */
[----:B------:R-:W-:Y:S01]  /*1340*/  ISETP.LE.U32.OR.EX P1, PT, R14, RZ, !P2, P1 ;  /* 0x000000ff0e00720c */ /* 0x000fe20005723510 */
[----:B------:R-:W-:-:S05]  /*1350*/  IMAD.MOV.U32 R14, RZ, RZ, R1 ;  /* 0x000000ffff0e7224 */ /* 0x000fca00078e0001 */
[----:B--2---:R0:W-:Y:S02]  /*1360*/  @!P0 STL [R14], R15 ;  /* 0x0000000f0e008387 */ /* 0x0041e40000100800 */
[----:B0-----:R-:W-:-:S05]  /*1370*/  @!P0 VIADD R14, R14, 0x4 ;  /* 0x000000040e0e8836 */ /* 0x001fca0000000000 */
[----:B------:R-:W-:Y:S05]  /*1380*/  @P1 BRA `(.L_x_29) ;  /* 0x0000000000481947 */ /* 0x000fea0003800000 */
[----:B------:R-:W-:Y:S02]  /*1390*/  IADD3 R16, P1, PT, R24, -0x3, RZ ;  /* 0xfffffffd18107810 */ /* 0x000fe40007f3e0ff */
[----:B------:R-:W-:Y:S02]  /*13a0*/  PLOP3.LUT P0, PT, PT, PT, PT, 0x8, 0x80 ;  /* 0x000000000080781c */ /* 0x000fe40003f0e170 */
[----:B------:R-:W-:-:S11]  /*13b0*/  IADD3.X R18, PT, PT, R11, -0x1, RZ, P1, !PT ;  /* 0xffffffff0b127810 */ /* 0x000fd60000ffe4ff */
.L_x_30:
[----:B------:R-:W2:Y:S04]  /*13c0*/  LDL R15, [R20] ;  /* 0x00000000140f7983 */ /* 0x000ea80000100800 */
[----:B--2---:R-:W-:Y:S04]  /*13d0*/  STL [R14], R15 ;  /* 0x0000000f0e007387 */ /* 0x004fe80000100800 */
[----:B------:R-:W2:Y:S04]  /*13e0*/  LDL R17, [R20+0x4] ;  /* 0x0000040014117983 */ /* 0x000ea80000100800 */
[----:B--2---:R-:W-:Y:S04]  /*13f0*/  STL [R14+0x4], R17 ;  /* 0x000004110e007387 */ /* 0x004fe80000100800 */
[----:B------:R-:W2:Y:S01]  /*1400*/  LDL R19, [R20+0x8] ;  /* 0x0000080014137983 */ /* 0x000ea20000100800 */
[----:B------:R-:W-:-:S05]  /*1410*/  IADD3 R23, P1, PT, R23, 0x4, RZ ;  /* 0x0000000417177810 */ /* 0x000fca0007f3e0ff */
[----:B------:R-:W-:Y:S01]  /*1420*/  IMAD.X R22, RZ, RZ, R22, P1 ;  /* 0x000000ffff167224 */ /* 0x000fe200008e0616 */
[----:B------:R-:W-:-:S04]  /*1430*/  ISETP.GE.U32.AND P1, PT, R23, R16, PT ;  /* 0x000000101700720c */ /* 0x000fc80003f26070 */
[----:B------:R-:W-:Y:S01]  /*1440*/  ISETP.GE.U32.AND.EX P1, PT, R22, R18, PT, P1 ;  /* 0x000000121600720c */ /* 0x000fe20003f26110 */
[----:B--2---:R-:W-:Y:S04]  /*1450*/  STL [R14+0x8], R19 ;  /* 0x000008130e007387 */ /* 0x004fe80000100800 */
[----:B------:R0:W2:Y:S02]  /*1460*/  LDL R21, [R20+0xc] ;  /* 0x00000c0014157983 */ /* 0x0000a40000100800 */
[----:B0-----:R-:W-:Y:S02]  /*1470*/  VIADD R20, R20, 0x10 ;  /* 0x0000001014147836 */ /* 0x001fe40000000000 */
[----:B--2---:R0:W-:Y:S02]  /*1480*/  STL [R14+0xc], R21 ;  /* 0x00000c150e007387 */ /* 0x0041e40000100800 */
[----:B0-----:R-:W-:-:S02]  /*1490*/  VIADD R14, R14, 0x10 ;  /* 0x000000100e0e7836 */ /* 0x001fc40000000000 */
[----:B------:R-:W-:Y:S05]  /*14a0*/  @!P1 BRA `(.L_x_30) ;  /* 0xfffffffc00c49947 */ /* 0x000fea000383ffff */
.L_x_29:
[----:B------:R-:W-:Y:S02]  /*14b0*/  IADD3 R15, P3, PT, -R23, R24, RZ ;  /* 0x00000018170f7210 */ /* 0x000fe40007f7e1ff */
[----:B------:R-:W-:Y:S02]  /*14c0*/  ISETP.GT.U32.AND P2, PT, R24, R23, PT ;  /* 0x000000171800720c */ /* 0x000fe40003f44070 */
[----:B------:R-:W-:Y:S01]  /*14d0*/  ISETP.LE.U32.AND P1, PT, R15, 0x1, PT ;  /* 0x000000010f00780c */ /* 0x000fe20003f23070 */
[C---:B------:R-:W-:Y:S01]  /*14e0*/  IMAD.X R15, R11.reuse, 0x1, ~R22, P3 ;  /* 0x000000010b0f7824 */ /* 0x040fe200018e0e16 */
[----:B------:R-:W-:-:S04]  /*14f0*/  ISETP.GT.U32.AND.EX P2, PT, R11, R22, PT, P2 ;  /* 0x000000160b00720c */ /* 0x000fc80003f44120 */
[----:B------:R-:W-:-:S13]  /*1500*/  ISETP.LE.U32.OR.EX P1, PT, R15, RZ, !P2, P1 ;  /* 0x000000ff0f00720c */ /* 0x000fda0005723510 */
[----:B------:R-:W2:Y:S01]  /*1510*/  @!P1 LDL R17, [R20] ;  /* 0x0000000014119983 */ /* 0x000ea20000100800 */
[----:B------:R-:W-:Y:S02]  /*1520*/  @!P1 IADD3 R23, P3, PT, R23, 0x2, RZ ;  /* 0x0000000217179810 */ /* 0x000fe40007f7e0ff */
[----:B------:R-:W-:Y:S02]  /*1530*/  @!P1 PLOP3.LUT P0, PT, PT, PT, PT, 0x8, 0x80 ;  /* 0x000000000080981c */ /* 0x000fe40003f0e170 */
[----:B------:R-:W-:Y:S01]  /*1540*/  ISETP.LT.U32.AND P2, PT, R23, R24, PT ;  /* 0x000000181700720c */ /* 0x000fe20003f41070 */
[----:B------:R-:W-:-:S05]  /*1550*/  @!P1 IMAD.X R22, RZ, RZ, R22, P3 ;  /* 0x000000ffff169224 */ /* 0x000fca00018e0616 */
[----:B------:R-:W-:Y:S01]  /*1560*/  ISETP.LT.U32.OR.EX P0, PT, R22, R11, P0, P2 ;  /* 0x0000000b1600720c */ /* 0x000fe20000701520 */
[----:B--2---:R-:W-:Y:S04]  /*1570*/  @!P1 STL [R14], R17 ;  /* 0x000000110e009387 */ /* 0x004fe80000100800 */
[----:B------:R0:W2:Y:S02]  /*1580*/  @!P1 LDL R19, [R20+0x4] ;  /* 0x0000040014139983 */ /* 0x0000a40000100800 */
[----:B0-----:R-:W-:Y:S02]  /*1590*/  @!P1 VIADD R20, R20, 0x8 ;  /* 0x0000000814149836 */ /* 0x001fe40000000000 */
[----:B--2---:R0:W-:Y:S04]  /*15a0*/  @!P1 STL [R14+0x4], R19 ;  /* 0x000004130e009387 */ /* 0x0041e80000100800 */
[----:B------:R-:W2:Y:S01]  /*15b0*/  @P0 LDL R15, [R20] ;  /* 0x00000000140f0983 */ /* 0x000ea20000100800 */
[----:B------:R-:W-:-:S02]  /*15c0*/  IMAD.MOV.U32 R25, RZ, RZ, RZ ;  /* 0x000000ffff197224 */ /* 0x000fc400078e00ff */
[----:B0-----:R-:W-:-:S05]  /*15d0*/  @!P1 VIADD R14, R14, 0x8 ;  /* 0x000000080e0e9836 */ /* 0x001fca0000000000 */
[----:B--2---:R0:W-:Y:S02]  /*15e0*/  @P0 STL [R14], R15 ;  /* 0x0000000f0e000387 */ /* 0x0041e40000100800 */
.L_x_36:
[----:B------:R-:W1:Y:S01]  /*15f0*/  LDC R24, c[0x0][0x380] ;  /* 0x0000e000ff187b82 */ /* 0x000e620000000800 */
[----:B------:R-:W-:Y:S02]  /*1600*/  CS2R R22, SRZ ;  /* 0x0000000000167805 */ /* 0x000fe4000001ff00 */
[----:B-1----:R-:W-:-:S13]  /*1610*/  ISETP.GE.U32.AND P0, PT, R24, 0x10, PT ;  /* 0x000000101800780c */ /* 0x002fda0003f06070 */
[----:B------:R-:W-:Y:S05]  /*1620*/  @!P0 BRA `(.L_x_31) ;  /* 0x0000000400648947 */ /* 0x000fea0003800000 */
[----:B------:R-:W-:Y:S02]  /*1630*/  IMAD.MOV.U32 R32, RZ, RZ, RZ ;  /* 0x000000ffff207224 */ /* 0x000fe400078e00ff */
[----:B------:R-:W-:-:S07]  /*1640*/  IMAD.MOV.U32 R22, RZ, RZ, RZ ;  /* 0x000000ffff167224 */ /* 0x000fce00078e00ff */
.L_x_32:
[----:B------:R-:W-:-:S05]  /*1650*/  IMAD R31, R32, 0x4, R1 ;  /* 0x00000004201f7824 */ /* 0x000fca00078e0201 */
[----:B0-----:R-:W2:Y:S04]  /*1660*/  LDL.64 R14, [R31] ;  /* 0x000000001f0e7983 */ /* 0x001ea80000100a00 */
[----:B------:R-:W3:Y:S04]  /*1670*/  LDL.64 R16, [R31+0x8] ;  /* 0x000008001f107983 */ /* 0x000ee80000100a00 */
[----:B------:R-:W4:Y:S01]  /*1680*/  LDL.64 R18, [R31+0x10] ;  /* 0x000010001f127983 */ /* 0x000f220000100a00 */
[----:B------:R-:W-:Y:S01]  /*1690*/  LOP3.LUT R21, RZ, R32, RZ, 0x33, !PT ;  /* 0x00000020ff157212 */ /* 0x000fe200078e33ff */
[----:B------:R-:W-:-:S04]  /*16a0*/  IMAD.IADD R29, R24, 0x1, -R32 ;  /* 0x00000001181d7824 */ /* 0x000fc800078e0a20 */
[----:B------:R-:W-:Y:S02]  /*16b0*/  IMAD.IADD R21, R21, 0x1, R24 ;  /* 0x0000000115157824 */ /* 0x000fe400078e0218 */
[----:B------:R-:W-:Y:S01]  /*16c0*/  VIADD R23, R29, 0xfffffffe ;  /* 0xfffffffe1d177836 */ /* 0x000fe20000000000 */
[-C--:B--2---:R-:W-:Y:S02]  /*16d0*/  SHF.R.U32.HI R14, RZ, R25.reuse, R14 ;  /* 0x00000019ff0e7219 */ /* 0x084fe4000001160e */
[----:B------:R-:W-:Y:S02]  /*16e0*/  SHF.R.U32.HI R20, RZ, R25, R15 ;  /* 0x00000019ff147219 */ /* 0x000fe4000001160f */
[----:B------:R-:W-:Y:S02]  /*16f0*/  LOP3.LUT R14, R14, 0x1, RZ, 0xc0, !PT ;  /* 0x000000010e0e7812 */ /* 0x000fe400078ec0ff */
[----:B------:R-:W-:Y:S02]  /*1700*/  LOP3.LUT R20, R20, 0x1, RZ, 0xc0, !PT ;  /* 0x0000000114147812 */ /* 0x000fe400078ec0ff */
[----:B------:R-:W-:-:S02]  /*1710*/  SHF.L.U32 R21, R14, R21, RZ ;  /* 0x000000150e157219 */ /* 0x000fc400000006ff */
[----:B------:R-:W2:Y:S01]  /*1720*/  LDL.64 R14, [R31+0x18] ;  /* 0x000018001f0e7983 */ /* 0x000ea20000100a00 */
[----:B------:R-:W-:Y:S02]  /*1730*/  SHF.L.U32 R20, R20, R23, RZ ;  /* 0x0000001714147219 */ /* 0x000fe400000006ff */
[----:B---3--:R-:W-:Y:S02]  /*1740*/  SHF.R.U32.HI R16, RZ, R25, R16 ;  /* 0x00000019ff107219 */ /* 0x008fe40000011610 */
[----:B------:R-:W-:Y:S01]  /*1750*/  LOP3.LUT R22, R20, R21, R22, 0xfe, !PT ;  /* 0x0000001514167212 */ /* 0x000fe200078efe16 */
[C---:B------:R-:W-:Y:S01]  /*1760*/  VIADD R21, R29.reuse, 0xfffffffd ;  /* 0xfffffffd1d157836 */ /* 0x040fe20000000000 */
[----:B------:R-:W-:Y:S01]  /*1770*/  SHF.R.U32.HI R20, RZ, R25, R17 ;  /* 0x00000019ff147219 */ /* 0x000fe20000011611 */
[----:B------:R-:W-:Y:S01]  /*1780*/  VIADD R23, R29, 0xfffffffc ;  /* 0xfffffffc1d177836 */ /* 0x000fe20000000000 */
[----:B------:R-:W-:Y:S02]  /*1790*/  LOP3.LUT R16, R16, 0x1, RZ, 0xc0, !PT ;  /* 0x0000000110107812 */ /* 0x000fe400078ec0ff */
[----:B------:R-:W-:-:S02]  /*17a0*/  LOP3.LUT R20, R20, 0x1, RZ, 0xc0, !PT ;  /* 0x0000000114147812 */ /* 0x000fc400078ec0ff */
[----:B------:R-:W-:Y:S02]  /*17b0*/  SHF.L.U32 R21, R16, R21, RZ ;  /* 0x0000001510157219 */ /* 0x000fe400000006ff */
[----:B------:R-:W-:Y:S01]  /*17c0*/  SHF.L.U32 R20, R20, R23, RZ ;  /* 0x0000001714147219 */ /* 0x000fe200000006ff */
[----:B------:R-:W3:Y:S01]  /*17d0*/  LDL.64 R16, [R31+0x20] ;  /* 0x000020001f107983 */ /* 0x000ee20000100a00 */
[----:B----4-:R-:W-:Y:S02]  /*17e0*/  SHF.R.U32.HI R18, RZ, R25, R18 ;  /* 0x00000019ff127219 */ /* 0x010fe40000011612 */
[----:B------:R-:W-:Y:S01]  /*17f0*/  LOP3.LUT R22, R20, R21, R22, 0xfe, !PT ;  /* 0x0000001514167212 */ /* 0x000fe200078efe16 */
[----:B------:R-:W-:Y:S01]  /*1800*/  VIADD R21, R29, 0xfffffffb ;  /* 0xfffffffb1d157836 */ /* 0x000fe20000000000 */
[----:B------:R-:W-:Y:S02]  /*1810*/  LOP3.LUT R20, R18, 0x1, RZ, 0xc0, !PT ;  /* 0x0000000112147812 */ /* 0x000fe400078ec0ff */
[----:B------:R-:W-:-:S02]  /*1820*/  SHF.R.U32.HI R23, RZ, R25, R19 ;  /* 0x00000019ff177219 */ /* 0x000fc40000011613 */
[----:B------:R-:W-:Y:S01]  /*1830*/  SHF.L.U32 R33, R20, R21, RZ ;  /* 0x0000001514217219 */ /* 0x000fe200000006ff */
[----:B------:R-:W-:Y:S01]  /*1840*/  VIADD R20, R29, 0xfffffffa ;  /* 0xfffffffa1d147836 */ /* 0x000fe20000000000 */
[----:B------:R-:W4:Y:S01]  /*1850*/  LDL.64 R18, [R31+0x28] ;  /* 0x000028001f127983 */ /* 0x000f220000100a00 */
[----:B------:R-:W-:-:S04]  /*1860*/  LOP3.LUT R23, R23, 0x1, RZ, 0xc0, !PT ;  /* 0x0000000117177812 */ /* 0x000fc800078ec0ff */
[----:B------:R-:W-:Y:S02]  /*1870*/  SHF.L.U32 R23, R23, R20, RZ ;  /* 0x0000001417177219 */ /* 0x000fe400000006ff */
[----:B------:R-:W5:Y:S02]  /*1880*/  LDL.64 R20, [R31+0x30] ;  /* 0x000030001f147983 */ /* 0x000f640000100a00 */
[----:B------:R-:W-:Y:S02]  /*1890*/  LOP3.LUT R33, R23, R33, R22, 0xfe, !PT ;  /* 0x0000002117217212 */ /* 0x000fe400078efe16 */
[----:B------:R-:W5:Y:S01]  /*18a0*/  LDL.64 R22, [R31+0x38] ;  /* 0x000038001f167983 */ /* 0x000f620000100a00 */
[----:B------:R-:W-:-:S05]  /*18b0*/  VIADD R32, R32, 0x10 ;  /* 0x0000001020207836 */ /* 0x000fca0000000000 */
[----:B------:R-:W-:Y:S02]  /*18c0*/  ISETP.NE.AND P0, PT, R32, R9, PT ;  /* 0x000000092000720c */ /* 0x000fe40003f05270 */
[-C--:B--2---:R-:W-:Y:S02]  /*18d0*/  SHF.R.U32.HI R14, RZ, R25.reuse, R14 ;  /* 0x00000019ff0e7219 */ /* 0x084fe4000001160e */
[----:B------:R-:W-:Y:S01]  /*18e0*/  SHF.R.U32.HI R34, RZ, R25, R15 ;  /* 0x00000019ff227219 */ /* 0x000fe2000001160f */
[C---:B------:R-:W-:Y:S01]  /*18f0*/  VIADD R15, R29.reuse, 0xfffffff9 ;  /* 0xfffffff91d0f7836 */ /* 0x040fe20000000000 */
[----:B------:R-:W-:Y:S02]  /*1900*/  LOP3.LUT R14, R14, 0x1, RZ, 0xc0, !PT ;  /* 0x000000010e0e7812 */ /* 0x000fe400078ec0ff */
[----:B------:R-:W-:Y:S02]  /*1910*/  LOP3.LUT R34, R34, 0x1, RZ, 0xc0, !PT ;  /* 0x0000000122227812 */ /* 0x000fe400078ec0ff */
[----:B------:R-:W-:Y:S01]  /*1920*/  SHF.L.U32 R14, R14, R15, RZ ;  /* 0x0000000f0e0e7219 */ /* 0x000fe200000006ff */
[----:B------:R-:W-:-:S05]  /*1930*/  VIADD R15, R29, 0xfffffff8 ;  /* 0xfffffff81d0f7836 */ /* 0x000fca0000000000 */
[----:B------:R-:W-:Y:S02]  /*1940*/  SHF.L.U32 R15, R34, R15, RZ ;  /* 0x0000000f220f7219 */ /* 0x000fe400000006ff */
[-C--:B---3--:R-:W-:Y:S02]  /*1950*/  SHF.R.U32.HI R16, RZ, R25.reuse, R16 ;  /* 0x00000019ff107219 */ /* 0x088fe40000011610 */
[----:B------:R-:W-:Y:S02]  /*1960*/  SHF.R.U32.HI R17, RZ, R25, R17 ;  /* 0x00000019ff117219 */ /* 0x000fe40000011611 */
[----:B------:R-:W-:Y:S01]  /*1970*/  LOP3.LUT R33, R15, R14, R33, 0xfe, !PT ;  /* 0x0000000e0f217212 */ /* 0x000fe200078efe21 */
[C---:B------:R-:W-:Y:S01]  /*1980*/  VIADD R15, R29.reuse, 0xfffffff7 ;  /* 0xfffffff71d0f7836 */ /* 0x040fe20000000000 */
[----:B------:R-:W-:Y:S01]  /*1990*/  LOP3.LUT R16, R16, 0x1, RZ, 0xc0, !PT ;  /* 0x0000000110107812 */ /* 0x000fe200078ec0ff */
[----:B------:R-:W-:Y:S01]  /*19a0*/  VIADD R14, R29, 0xfffffff6 ;  /* 0xfffffff61d0e7836 */ /* 0x000fe20000000000 */
[----:B------:R-:W-:-:S02]  /*19b0*/  LOP3.LUT R17, R17, 0x1, RZ, 0xc0, !PT ;  /* 0x0000000111117812 */ /* 0x000fc400078ec0ff */
[----:B------:R-:W-:Y:S01]  /*19c0*/  SHF.L.U32 R16, R16, R15, RZ ;  /* 0x0000000f10107219 */ /* 0x000fe200000006ff */
[----:B------:R-:W-:Y:S01]  /*19d0*/  VIADD R15, R29, 0xfffffff5 ;  /* 0xfffffff51d0f7836 */ /* 0x000fe20000000000 */
[----:B------:R-:W-:Y:S01]  /*19e0*/  SHF.L.U32 R14, R17, R14, RZ ;  /* 0x0000000e110e7219 */ /* 0x000fe200000006ff */
[C---:B------:R-:W-:Y:S01]  /*19f0*/  VIADD R17, R29.reuse, 0xfffffff1 ;  /* 0xfffffff11d117836 */ /* 0x040fe20000000000 */
[-C--:B----4-:R-:W-:Y:S02]  /*1a00*/  SHF.R.U32.HI R18, RZ, R25.reuse, R18 ;  /* 0x00000019ff127219 */ /* 0x090fe40000011612 */
[----:B------:R-:W-:Y:S02]  /*1a10*/  SHF.R.U32.HI R19, RZ, R25, R19 ;  /* 0x00000019ff137219 */ /* 0x000fe40000011613 */
[----:B------:R-:W-:Y:S01]  /*1a20*/  LOP3.LUT R33, R14, R16, R33, 0xfe, !PT ;  /* 0x000000100e217212 */ /* 0x000fe200078efe21 */
[C---:B------:R-:W-:Y:S01]  /*1a30*/  VIADD R14, R29.reuse, 0xfffffff4 ;  /* 0xfffffff41d0e7836 */ /* 0x040fe20000000000 */
[----:B------:R-:W-:Y:S01]  /*1a40*/  LOP3.LUT R18, R18, 0x1, RZ, 0xc0, !PT ;  /* 0x0000000112127812 */ /* 0x000fe200078ec0ff */
[----:B------:R-:W-:Y:S01]  /*1a50*/  VIADD R16, R29, 0xfffffff2 ;  /* 0xfffffff21d107836 */ /* 0x000fe20000000000 */
[----:B------:R-:W-:-:S02]  /*1a60*/  LOP3.LUT R19, R19, 0x1, RZ, 0xc0, !PT ;  /* 0x0000000113137812 */ /* 0x000fc400078ec0ff */
[-C--:B-----5:R-:W-:Y:S02]  /*1a70*/  SHF.R.U32.HI R20, RZ, R25.reuse, R20 ;  /* 0x00000019ff147219 */ /* 0x0a0fe40000011614 */
[----:B------:R-:W-:Y:S02]  /*1a80*/  SHF.R.U32.HI R21, RZ, R25, R21 ;  /* 0x00000019ff157219 */ /* 0x000fe40000011615 */
[----:B------:R-:W-:Y:S01]  /*1a90*/  SHF.L.U32 R18, R18, R15, RZ ;  /* 0x0000000f12127219 */ /* 0x000fe200000006ff */
[----:B------:R-:W-:Y:S01]  /*1aa0*/  VIADD R15, R29, 0xfffffff3 ;  /* 0xfffffff31d0f7836 */ /* 0x000fe20000000000 */
[----:B------:R-:W-:Y:S02]  /*1ab0*/  SHF.L.U32 R14, R19, R14, RZ ;  /* 0x0000000e130e7219 */ /* 0x000fe400000006ff */
[----:B------:R-:W-:Y:S02]  /*1ac0*/  LOP3.LUT R20, R20, 0x1, RZ, 0xc0, !PT ;  /* 0x0000000114147812 */ /* 0x000fe400078ec0ff */
[----:B------:R-:W-:-:S02]  /*1ad0*/  LOP3.LUT R21, R21, 0x1, RZ, 0xc0, !PT ;  /* 0x0000000115157812 */ /* 0x000fc400078ec0ff */
[-C--:B------:R-:W-:Y:S02]  /*1ae0*/  SHF.R.U32.HI R22, RZ, R25.reuse, R22 ;  /* 0x00000019ff167219 */ /* 0x080fe40000011616 */
[----:B------:R-:W-:Y:S02]  /*1af0*/  SHF.R.U32.HI R23, RZ, R25, R23 ;  /* 0x00000019ff177219 */ /* 0x000fe40000011617 */
[----:B------:R-:W-:Y:S01]  /*1b00*/  LOP3.LUT R14, R14, R18, R33, 0xfe, !PT ;  /* 0x000000120e0e7212 */ /* 0x000fe200078efe21 */
[----:B------:R-:W-:Y:S01]  /*1b10*/  VIADD R18, R29, 0xfffffff0 ;  /* 0xfffffff01d127836 */ /* 0x000fe20000000000 */
[----:B------:R-:W-:Y:S02]  /*1b20*/  SHF.L.U32 R15, R20, R15, RZ ;  /* 0x0000000f140f7219 */ /* 0x000fe400000006ff */
[----:B------:R-:W-:Y:S02]  /*1b30*/  SHF.L.U32 R16, R21, R16, RZ ;  /* 0x0000001015107219 */ /* 0x000fe400000006ff */
[----:B------:R-:W-:-:S02]  /*1b40*/  LOP3.LUT R22, R22, 0x1, RZ, 0xc0, !PT ;  /* 0x0000000116167812 */ /* 0x000fc400078ec0ff */
[----:B------:R-:W-:Y:S02]  /*1b50*/  LOP3.LUT R23, R23, 0x1, RZ, 0xc0, !PT ;  /* 0x0000000117177812 */ /* 0x000fe400078ec0ff */
[----:B------:R-:W-:Y:S02]  /*1b60*/  LOP3.LUT R14, R16, R15, R14, 0xfe, !PT ;  /* 0x0000000f100e7212 */ /* 0x000fe400078efe0e */
[----:B------:R-:W-:Y:S02]  /*1b70*/  SHF.L.U32 R17, R22, R17, RZ ;  /* 0x0000001116117219 */ /* 0x000fe400000006ff */
[----:B------:R-:W-:-:S04]  /*1b80*/  SHF.L.U32 R18, R23, R18, RZ ;  /* 0x0000001217127219 */ /* 0x000fc800000006ff */
[----:B------:R-:W-:Y:S01]  /*1b90*/  LOP3.LUT R22, R18, R17, R14, 0xfe, !PT ;  /* 0x0000001112167212 */ /* 0x000fe200078efe0e */
[----:B------:R-:W-:Y:S06]  /*1ba0*/  @P0 BRA `(.L_x_32) ;  /* 0xfffffff800a80947 */ /* 0x000fec000383ffff */
[----:B------:R-:W-:-:S07]  /*1bb0*/  IMAD.MOV.U32 R23, RZ, RZ, R9 ;  /* 0x000000ffff177224 */ /* 0x000fce00078e0009 */
.L_x_31:
[----:B------:R-:W-:-:S13]  /*1bc0*/  ISETP.NE.AND P0, PT, R7, RZ, PT ;  /* 0x000000ff0700720c */ /* 0x000fda0003f05270 */
[----:B------:R-:W-:Y:S05]  /*1bd0*/  @!P0 BRA `(.L_x_33) ;  /* 0x0000000400948947 */ /* 0x000fea0003800000 */
[----:B0-----:R-:W-:Y:S01]  /*1be0*/  VIADD R14, R7, 0xffffffff ;  /* 0xffffffff070e7836 */ /* 0x001fe20000000000 */
[----:B------:R-:W-:-:S04]  /*1bf0*/  ISETP.NE.AND P1, PT, R8, RZ, PT ;  /* 0x000000ff0800720c */ /* 0x000fc80003f25270 */
[----:B------:R-:W-:-:S13]  /*1c00*/  ISETP.GE.U32.AND P0, PT, R14, 0x7, PT ;  /* 0x000000070e00780c */ /* 0x000fda0003f06070 */
[----:B------:R-:W-:Y:S05]  /*1c10*/  @!P0 BRA `(.L_x_34) ;  /* 0x0000000000b08947 */ /* 0x000fea0003800000 */
[----:B------:R-:W-:-:S05]  /*1c20*/  IMAD R29, R23, 0x4, R1 ;  /* 0x00000004171d7824 */ /* 0x000fca00078e0201 */
[----:B------:R-:W2:Y:S04]  /*1c30*/  LDL.64 R14, [R29] ;  /* 0x000000001d0e7983 */ /* 0x000ea80000100a00 */
[----:B------:R-:W3:Y:S04]  /*1c40*/  LDL.64 R16, [R29+0x8] ;  /* 0x000008001d107983 */ /* 0x000ee80000100a00 */
[----:B------:R-:W4:Y:S04]  /*1c50*/  LDL.64 R18, [R29+0x10] ;  /* 0x000010001d127983 */ /* 0x000f280000100a00 */
[----:B------:R0:W5:Y:S01]  /*1c60*/  LDL.64 R20, [R29+0x18] ;  /* 0x000018001d147983 */ /* 0x0001620000100a00 */
[----:B------:R-:W-:-:S05]  /*1c70*/  LOP3.LUT R31, RZ, R23, RZ, 0x33, !PT ;  /* 0x00000017ff1f7212 */ /* 0x000fca00078e33ff */
[----:B------:R-:W-:Y:S01]  /*1c80*/  IMAD.IADD R31, R31, 0x1, R24 ;  /* 0x000000011f1f7824 */ /* 0x000fe200078e0218 */
[----:B--2---:R-:W-:-:S04]  /*1c90*/  SHF.R.U32.HI R14, RZ, R25, R14 ;  /* 0x00000019ff0e7219 */ /* 0x004fc8000001160e */
[----:B------:R-:W-:Y:S02]  /*1ca0*/  LOP3.LUT R14, R14, 0x1, RZ, 0xc0, !PT ;  /* 0x000000010e0e7812 */ /* 0x000fe400078ec0ff */
[----:B---3--:R-:W-:Y:S02]  /*1cb0*/  SHF.R.U32.HI R16, RZ, R25, R16 ;  /* 0x00000019ff107219 */ /* 0x008fe40000011610 */
[----:B------:R-:W-:Y:S02]  /*1cc0*/  SHF.L.U32 R14, R14, R31, RZ ;  /* 0x0000001f0e0e7219 */ /* 0x000fe400000006ff */
[-C--:B------:R-:W-:Y:S01]  /*1cd0*/  SHF.R.U32.HI R31, RZ, R25.reuse, R15 ;  /* 0x00000019ff1f7219 */ /* 0x080fe2000001160f */
[----:B------:R-:W-:Y:S01]  /*1ce0*/  IMAD.IADD R15, R24, 0x1, -R23 ;  /* 0x00000001180f7824 */ /* 0x000fe200078e0a17 */
[----:B------:R-:W-:Y:S01]  /*1cf0*/  LOP3.LUT R32, R16, 0x1, RZ, 0xc0, !PT ;  /* 0x0000000110207812 */ /* 0x000fe200078ec0ff */
[----:B------:R-:W-:Y:S01]  /*1d00*/  VIADD R23, R23, 0x8 ;  /* 0x0000000817177836 */ /* 0x000fe20000000000 */
[----:B------:R-:W-:Y:S01]  /*1d10*/  LOP3.LUT R31, R31, 0x1, RZ, 0xc0, !PT ;  /* 0x000000011f1f7812 */ /* 0x000fe200078ec0ff */
[C---:B------:R-:W-:Y:S01]  /*1d20*/  VIADD R16, R15.reuse, 0xfffffffe ;  /* 0xfffffffe0f107836 */ /* 0x040fe20000000000 */
[-C--:B----4-:R-:W-:Y:S01]  /*1d30*/  SHF.R.U32.HI R18, RZ, R25.reuse, R18 ;  /* 0x00000019ff127219 */ /* 0x090fe20000011612 */
[----:B0-----:R-:W-:Y:S01]  /*1d40*/  VIADD R29, R15, 0xfffffffd ;  /* 0xfffffffd0f1d7836 */ /* 0x001fe20000000000 */
[----:B------:R-:W-:-:S02]  /*1d50*/  SHF.R.U32.HI R17, RZ, R25, R17 ;  /* 0x00000019ff117219 */ /* 0x000fc40000011611 */
[----:B------:R-:W-:Y:S01]  /*1d60*/  SHF.L.U32 R31, R31, R16, RZ ;  /* 0x000000101f1f7219 */ /* 0x000fe200000006ff */
[C---:B------:R-:W-:Y:S01]  /*1d70*/  VIADD R16, R15.reuse, 0xfffffffc ;  /* 0xfffffffc0f107836 */ /* 0x040fe20000000000 */
[----:B------:R-:W-:Y:S01]  /*1d80*/  SHF.L.U32 R29, R32, R29, RZ ;  /* 0x0000001d201d7219 */ /* 0x000fe200000006ff */
[----:B------:R-:W-:Y:S01]  /*1d90*/  VIADD R32, R15, 0xfffffffa ;  /* 0xfffffffa0f207836 */ /* 0x000fe20000000000 */
[----:B------:R-:W-:Y:S02]  /*1da0*/  LOP3.LUT R18, R18, 0x1, RZ, 0xc0, !PT ;  /* 0x0000000112127812 */ /* 0x000fe400078ec0ff */
[----:B------:R-:W-:Y:S02]  /*1db0*/  LOP3.LUT R14, R29, R14, R31, 0xfe, !PT ;  /* 0x0000000e1d0e7212 */ /* 0x000fe400078efe1f */
[----:B------:R-:W-:Y:S01]  /*1dc0*/  SHF.R.U32.HI R29, RZ, R25, R19 ;  /* 0x00000019ff1d7219 */ /* 0x000fe20000011613 */
[----:B------:R-:W-:Y:S01]  /*1dd0*/  VIADD R19, R15, 0xfffffffb ;  /* 0xfffffffb0f137836 */ /* 0x000fe20000000000 */
[----:B------:R-:W-:-:S02]  /*1de0*/  LOP3.LUT R17, R17, 0x1, RZ, 0xc0, !PT ;  /* 0x0000000111117812 */ /* 0x000fc400078ec0ff */
[----:B-----5:R-:W-:Y:S02]  /*1df0*/  SHF.R.U32.HI R20, RZ, R25, R20 ;  /* 0x00000019ff147219 */ /* 0x020fe40000011614 */
[----:B------:R-:W-:Y:S01]  /*1e00*/  SHF.L.U32 R18, R18, R19, RZ ;  /* 0x0000001312127219 */ /* 0x000fe200000006ff */
[----:B------:R-:W-:Y:S01]  /*1e10*/  VIADD R19, R15, 0xfffffff9 ;  /* 0xfffffff90f137836 */ /* 0x000fe20000000000 */
[----:B------:R-:W-:Y:S02]  /*1e20*/  LOP3.LUT R29, R29, 0x1, RZ, 0xc0, !PT ;  /* 0x000000011d1d7812 */ /* 0x000fe400078ec0ff */
[----:B------:R-:W-:Y:S01]  /*1e30*/  SHF.L.U32 R17, R17, R16, RZ ;  /* 0x0000001011117219 */ /* 0x000fe200000006ff */
[----:B------:R-:W-:Y:S01]  /*1e40*/  VIADD R16, R15, 0xfffffff8 ;  /* 0xfffffff80f107836 */ /* 0x000fe20000000000 */
[----:B------:R-:W-:Y:S02]  /*1e50*/  SHF.R.U32.HI R21, RZ, R25, R21 ;  /* 0x00000019ff157219 */ /* 0x000fe40000011615 */
[----:B------:R-:W-:-:S02]  /*1e60*/  LOP3.LUT R20, R20, 0x1, RZ, 0xc0, !PT ;  /* 0x0000000114147812 */ /* 0x000fc400078ec0ff */
[----:B------:R-:W-:Y:S02]  /*1e70*/  SHF.L.U32 R29, R29, R32, RZ ;  /* 0x000000201d1d7219 */ /* 0x000fe400000006ff */
[----:B------:R-:W-:Y:S02]  /*1e80*/  LOP3.LUT R14, R18, R14, R17, 0xfe, !PT ;  /* 0x0000000e120e7212 */ /* 0x000fe400078efe11 */
[----:B------:R-:W-:Y:S02]  /*1e90*/  LOP3.LUT R21, R21, 0x1, RZ, 0xc0, !PT ;  /* 0x0000000115157812 */ /* 0x000fe400078ec0ff */
[----:B------:R-:W-:Y:S02]  /*1ea0*/  SHF.L.U32 R19, R20, R19, RZ ;  /* 0x0000001314137219 */ /* 0x000fe400000006ff */
[----:B------:R-:W-:Y:S02]  /*1eb0*/  SHF.L.U32 R16, R21, R16, RZ ;  /* 0x0000001015107219 */ /* 0x000fe400000006ff */
[----:B------:R-:W-:-:S04]  /*1ec0*/  LOP3.LUT R19, R19, R14, R29, 0xfe, !PT ;  /* 0x0000000e13137212 */ /* 0x000fc800078efe1d */
[----:B------:R-:W-:-:S07]  /*1ed0*/  LOP3.LUT R22, R22, R19, R16, 0xfe, !PT ;  /* 0x0000001316167212 */ /* 0x000fce00078efe10 */
.L_x_34:
[----:B------:R-:W-:Y:S05]  /*1ee0*/  @!P1 BRA `(.L_x_33) ;  /* 0x0000000000d09947 */ /* 0x000fea0003800000 */
[----:B------:R-:W-:Y:S01]  /*1ef0*/  VIADD R14, R8, 0xffffffff ;  /* 0xffffffff080e7836 */ /* 0x000fe20000000000 */
[----:B------:R-:W-:-:S04]  /*1f00*/  ISETP.NE.AND P1, PT, R10, RZ, PT ;  /* 0x000000ff0a00720c */ /* 0x000fc80003f25270 */
[----:B------:R-:W-:-:S13]  /*1f10*/  ISETP.GE.U32.AND P0, PT, R14, 0x3, PT ;  /* 0x000000030e00780c */ /* 0x000fda0003f06070 */
[----:B------:R-:W-:Y:S05]  /*1f20*/  @!P0 BRA `(.L_x_35) ;  /* 0x0000000000608947 */ /* 0x000fea0003800000 */
[----:B------:R-:W-:-:S05]  /*1f30*/  IMAD R18, R23, 0x4, R1 ;  /* 0x0000000417127824 */ /* 0x000fca00078e0201 */
[----:B------:R-:W2:Y:S04]  /*1f40*/  LDL.64 R14, [R18] ;  /* 0x00000000120e7983 */ /* 0x000ea80000100a00 */
[----:B------:R-:W3:Y:S01]  /*1f50*/  LDL.64 R16, [R18+0x8] ;  /* 0x0000080012107983 */ /* 0x000ee20000100a00 */
[----:B------:R-:W-:Y:S01]  /*1f60*/  LOP3.LUT R19, RZ, R23, RZ, 0x33, !PT ;  /* 0x00000017ff137212 */ /* 0x000fe200078e33ff */
[----:B------:R-:W-:Y:S02]  /*1f70*/  IMAD.IADD R20, R24, 0x1, -R23 ;  /* 0x0000000118147824 */ /* 0x000fe400078e0a17 */
[----:B------:R-:W-:Y:S02]  /*1f80*/  VIADD R23, R23, 0x4 ;  /* 0x0000000417177836 */ /* 0x000fe40000000000 */
[----:B------:R-:W-:-:S02]  /*1f90*/  IMAD.IADD R19, R19, 0x1, R24 ;  /* 0x0000000113137824 */ /* 0x000fc400078e0218 */
[----:B------:R-:W-:Y:S01]  /*1fa0*/  VIADD R32, R20, 0xfffffffe ;  /* 0xfffffffe14207836 */ /* 0x000fe20000000000 */
[-C--:B--2---:R-:W-:Y:S02]  /*1fb0*/  SHF.R.U32.HI R14, RZ, R25.reuse, R14 ;  /* 0x00000019ff0e7219 */ /* 0x084fe4000001160e */
[-C--:B------:R-:W-:Y:S02]  /*1fc0*/  SHF.R.U32.HI R15, RZ, R25.reuse, R15 ;  /* 0x00000019ff0f7219 */ /* 0x080fe4000001160f */
[-C--:B---3--:R-:W-:Y:S02]  /*1fd0*/  SHF.R.U32.HI R16, RZ, R25.reuse, R16 ;  /* 0x00000019ff107219 */ /* 0x088fe40000011610 */
[----:B------:R-:W-:Y:S02]  /*1fe0*/  LOP3.LUT R14, R14, 0x1, RZ, 0xc0, !PT ;  /* 0x000000010e0e7812 */ /* 0x000fe400078ec0ff */
[----:B------:R-:W-:Y:S01]  /*1ff0*/  SHF.R.U32.HI R18, RZ, R25, R17 ;  /* 0x00000019ff127219 */ /* 0x000fe20000011611 */
[----:B------:R-:W-:Y:S01]  /*2000*/  VIADD R17, R20, 0xfffffffd ;  /* 0xfffffffd14117836 */ /* 0x000fe20000000000 */
[----:B------:R-:W-:-:S02]  /*2010*/  LOP3.LUT R15, R15, 0x1, RZ, 0xc0, !PT ;  /* 0x000000010f0f7812 */ /* 0x000fc400078ec0ff */
[----:B------:R-:W-:Y:S02]  /*2020*/  LOP3.LUT R16, R16, 0x1, RZ, 0xc0, !PT ;  /* 0x0000000110107812 */ /* 0x000fe400078ec0ff */
[----:B------:R-:W-:Y:S01]  /*2030*/  SHF.L.U32 R14, R14, R19, RZ ;  /* 0x000000130e0e7219 */ /* 0x000fe200000006ff */
[----:B------:R-:W-:Y:S01]  /*2040*/  VIADD R19, R20, 0xfffffffc ;  /* 0xfffffffc14137836 */ /* 0x000fe20000000000 */
[----:B------:R-:W-:Y:S02]  /*2050*/  SHF.L.U32 R15, R15, R32, RZ ;  /* 0x000000200f0f7219 */ /* 0x000fe400000006ff */
[----:B------:R-:W-:Y:S02]  /*2060*/  LOP3.LUT R18, R18, 0x1, RZ, 0xc0, !PT ;  /* 0x0000000112127812 */ /* 0x000fe400078ec0ff */
[----:B------:R-:W-:Y:S02]  /*2070*/  SHF.L.U32 R16, R16, R17, RZ ;  /* 0x0000001110107219 */ /* 0x000fe400000006ff */
[----:B------:R-:W-:-:S02]  /*2080*/  SHF.L.U32 R18, R18, R19, RZ ;  /* 0x0000001312127219 */ /* 0x000fc400000006ff */
[----:B------:R-:W-:-:S04]  /*2090*/  LOP3.LUT R15, R16, R14, R15, 0xfe, !PT ;  /* 0x0000000e100f7212 */ /* 0x000fc800078efe0f */
[----:B------:R-:W-:-:S07]  /*20a0*/  LOP3.LUT R22, R22, R15, R18, 0xfe, !PT ;  /* 0x0000000f16167212 */ /* 0x000fce00078efe12 */
.L_x_35:
[----:B------:R-:W-:Y:S05]  /*20b0*/  @!P1 BRA `(.L_x_33) ;  /* 0x00000000005c9947 */ /* 0x000fea0003800000 */
[----:B------:R-:W-:-:S05]  /*20c0*/  IMAD R16, R23, 0x4, R1 ;  /* 0x0000000417107824 */ /* 0x000fca00078e0201 */
[----:B------:R-:W2:Y:S01]  /*20d0*/  LDL.64 R14, [R16] ;  /* 0x00000000100e7983 */ /* 0x000ea20000100a00 */
[----:B------:R-:W-:Y:S02]  /*20e0*/  ISETP.NE.AND P0, PT, R10, 0x1, PT ;  /* 0x000000010a00780c */ /* 0x000fe40003f05270 */
[----:B------:R-:W-:-:S05]  /*20f0*/  LOP3.LUT R17, RZ, R23, RZ, 0x33, !PT ;  /* 0x00000017ff117212 */ /* 0x000fca00078e33ff */
[----:B------:R-:W-:Y:S01]  /*2100*/  IMAD.IADD R17, R17, 0x1, R24 ;  /* 0x0000000111117824 */ /* 0x000fe200078e0218 */
[----:B--2---:R-:W-:-:S04]  /*2110*/  SHF.R.U32.HI R14, RZ, R25, R14 ;  /* 0x00000019ff0e7219 */ /* 0x004fc8000001160e */
[----:B------:R-:W-:-:S04]  /*2120*/  LOP3.LUT R14, R14, 0x1, RZ, 0xc0, !PT ;  /* 0x000000010e0e7812 */ /* 0x000fc800078ec0ff */
[----:B------:R-:W-:-:S04]  /*2130*/  SHF.L.U32 R17, R14, R17, RZ ;  /* 0x000000110e117219 */ /* 0x000fc800000006ff */
[----:B------:R-:W-:Y:S01]  /*2140*/  LOP3.LUT R22, R17, R22, RZ, 0xfc, !PT ;  /* 0x0000001611167212 */ /* 0x000fe200078efcff */
[----:B------:R-:W-:Y:S06]  /*2150*/  @!P0 BRA `(.L_x_33) ;  /* 0x0000000000348947 */ /* 0x000fec0003800000 */
[----:B------:R-:W-:-:S13]  /*2160*/  ISETP.NE.AND P0, PT, R10, 0x2, PT ;  /* 0x000000020a00780c */ /* 0x000fda0003f05270 */
[----:B------:R-:W2:Y:S01]  /*2170*/  @P0 LDL R16, [R16+0x8] ;  /* 0x0000080010100983 */ /* 0x000ea20000100800 */
[----:B------:R-:W-:Y:S01]  /*2180*/  IMAD.IADD R18, R24, 0x1, -R23 ;  /* 0x0000000118127824 */ /* 0x000fe200078e0a17 */
[----:B------:R-:W-:-:S03]  /*2190*/  SHF.R.U32.HI R15, RZ, R25, R15 ;  /* 0x00000019ff0f7219 */ /* 0x000fc6000001160f */
[C---:B------:R-:W-:Y:S01]  /*21a0*/  VIADD R14, R18.reuse, 0xfffffffe ;  /* 0xfffffffe120e7836 */ /* 0x040fe20000000000 */
[----:B------:R-:W-:Y:S01]  /*21b0*/  LOP3.LUT R15, R15, 0x1, RZ, 0xc0, !PT ;  /* 0x000000010f0f7812 */ /* 0x000fe200078ec0ff */
[----:B------:R-:W-:-:S03]  /*21c0*/  @P0 VIADD R18, R18, 0xfffffffd ;  /* 0xfffffffd12120836 */ /* 0x000fc60000000000 */
[----:B------:R-:W-:-:S04]  /*21d0*/  SHF.L.U32 R15, R15, R14, RZ ;  /* 0x0000000e0f0f7219 */ /* 0x000fc800000006ff */
[----:B------:R-:W-:Y:S02]  /*21e0*/  LOP3.LUT R22, R15, R22, RZ, 0xfc, !PT ;  /* 0x000000160f167212 */ /* 0x000fe400078efcff */
[----:B--2---:R-:W-:-:S04]  /*21f0*/  @P0 SHF.R.U32.HI R17, RZ, R25, R16 ;  /* 0x00000019ff110219 */ /* 0x004fc80000011610 */
[----:B------:R-:W-:-:S04]  /*2200*/  @P0 LOP3.LUT R17, R17, 0x1, RZ, 0xc0, !PT ;  /* 0x0000000111110812 */ /* 0x000fc800078ec0ff */
[----:B------:R-:W-:-:S04]  /*2210*/  @P0 SHF.L.U32 R17, R17, R18, RZ ;  /* 0x0000001211110219 */ /* 0x000fc800000006ff */
[----:B------:R-:W-:-:S07]  /*2220*/  @P0 LOP3.LUT R22, R17, R22, RZ, 0xfc, !PT ;  /* 0x0000001611160212 */ /* 0x000fce00078efcff */
.L_x_33:
[C---:B0-----:R-:W-:Y:S02]  /*2230*/  IMAD R15, R25.reuse, 0x4, R12 ;  /* 0x00000004190f7824 */ /* 0x041fe400078e020c */
[----:B------:R-:W-:-:S03]  /*2240*/  VIADD R25, R25, 0x1 ;  /* 0x0000000119197836 */ /* 0x000fc60000000000 */
[----:B------:R1:W-:Y:S02]  /*2250*/  STL [R15], R22 ;  /* 0x000000160f007387 */ /* 0x0003e40000100800 */
[----:B------:R-:W-:-:S13]  /*2260*/  ISETP.NE.AND P0, PT, R25, R24, PT ;  /* 0x000000181900720c */ /* 0x000fda0003f05270 */
[----:B-1----:R-:W-:Y:S05]  /*2270*/  @P0 BRA `(.L_x_36) ;  /* 0xfffffff000dc0947 */ /* 0x002fea000383ffff */
[----:B------:R-:W-:Y:S01]  /*2280*/  ISETP.GT.U32.AND P0, PT, R24, RZ, PT ;  /* 0x000000ff1800720c */ /* 0x000fe20003f04070 */
[----:B------:R-:W-:-:S03]  /*2290*/  IMAD.MOV.U32 R15, RZ, RZ, RZ ;  /* 0x000000ffff0f7224 */ /* 0x000fc600078e00ff */
[----:B------:R-:W-:-:S13]  /*22a0*/  ISETP.GT.U32.AND.EX P0, PT, R11, RZ, PT, P0 ;  /* 0x000000ff0b00720c */ /* 0x000fda0003f04100 */
[----:B------:R-:W-:-:S05]  /*22b0*/  @!P0 IMAD.U32 R17, R15, 0x4, R1 ;  /* 0x000000040f118824 */ /* 0x000fca00078e0001 */
[----:B------:R-:W2:Y:S01]  /*22c0*/  @!P0 LDL R14, [R17+0xd8] ;  /* 0x0000d800110e8983 */ /* 0x000ea20000100800 */
[----:B------:R-:W-:Y:S02]  /*22d0*/  @!P0 IMAD.MOV.U32 R15, RZ, RZ, 0x1 ;  /* 0x00000001ff0f8424 */ /* 0x000fe400078e00ff */
[----:B------:R-:W-:-:S03]  /*22e0*/  IMAD.MOV.U32 R20, RZ, RZ, RZ ;  /* 0x000000ffff147224 */ /* 0x000fc600078e00ff */
[----:B------:R-:W-:Y:S02]  /*22f0*/  IADD3 R16, P3, PT, -R15, R24, RZ ;  /* 0x000000180f107210 */ /* 0x000fe40007f7e1ff */
[----:B------:R-:W-:Y:S02]  /*2300*/  ISETP.GT.U32.AND P2, PT, R24, R15, PT ;  /* 0x0000000f1800720c */ /* 0x000fe40003f44070 */
[----:B------:R-:W-:Y:S01]  /*2310*/  ISETP.LE.U32.AND P1, PT, R16, 0x3, PT ;  /* 0x000000031000780c */ /* 0x000fe20003f23070 */
[C---:B------:R-:W-:Y:S01]  /*2320*/  IMAD.X R16, R11.reuse, 0x1, ~R20, P3 ;  /* 0x000000010b107824 */ /* 0x040fe200018e0e14 */
[----:B------:R-:W-:-:S04]  /*2330*/  ISETP.GT.U32.AND.EX P2, PT, R11, R20, PT, P2 ;  /* 0x000000140b00720c */ /* 0x000fc80003f44120 */
[----:B------:R-:W-:Y:S01]  /*2340*/  ISETP.LE.U32.OR.EX P1, PT, R16, RZ, !P2, P1 ;  /* 0x000000ff1000720c */ /* 0x000fe20005723510 */
[----:B--2---:R0:W-:-:S12]  /*2350*/  @!P0 STL [R17+0x6c], R14 ;  /* 0x00006c0e11008387 */ /* 0x0041d80000100800 */
[----:B------:R-:W-:Y:S05]  /*2360*/  @P1 BRA `(.L_x_37) ;  /* 0x0000000000441947 */ /* 0x000fea0003800000 */
[----:B------:R-:W-:Y:S02]  /*2370*/  IADD3 R22, P1, PT, R24, -0x3, RZ ;  /* 0xfffffffd18167810 */ /* 0x000fe40007f3e0ff */
[----:B------:R-:W-:Y:S02]  /*2380*/  PLOP3.LUT P0, PT, PT, PT, PT, 0x8, 0x80 ;  /* 0x000000000080781c */ /* 0x000fe40003f0e170 */
[----:B------:R-:W-:-:S11]  /*2390*/  IADD3.X R21, PT, PT, R11, -0x1, RZ, P1, !PT ;  /* 0xffffffff0b157810 */ /* 0x000fd60000ffe4ff */
.L_x_38:
[----:B-1----:R-:W-:-:S05]  /*23a0*/  IMAD.U32 R19, R15, 0x4, R1 ;  /* 0x000000040f137824 */ /* 0x002fca00078e0001 */
[----:B0-----:R-:W2:Y:S04]  /*23b0*/  LDL R14, [R19+0xd8] ;  /* 0x0000d800130e7983 */ /* 0x001ea80000100800 */
[----:B------:R-:W3:Y:S04]  /*23c0*/  LDL R16, [R19+0xdc] ;  /* 0x0000dc0013107983 */ /* 0x000ee80000100800 */
[----:B------:R-:W4:Y:S04]  /*23d0*/  LDL R17, [R19+0xe0] ;  /* 0x0000e00013117983 */ /* 0x000f280000100800 */
[----:B------:R-:W5:Y:S01]  /*23e0*/  LDL R18, [R19+0xe4] ;  /* 0x0000e40013127983 */ /* 0x000f620000100800 */
[----:B------:R-:W-:-:S05]  /*23f0*/  IADD3 R15, P1, PT, R15, 0x4, RZ ;  /* 0x000000040f0f7810 */ /* 0x000fca0007f3e0ff */
[----:B------:R-:W-:Y:S01]  /*2400*/  IMAD.X R20, RZ, RZ, R20, P1 ;  /* 0x000000ffff147224 */ /* 0x000fe200008e0614 */
[----:B------:R-:W-:-:S04]  /*2410*/  ISETP.GE.U32.AND P1, PT, R15, R22, PT ;  /* 0x000000160f00720c */ /* 0x000fc80003f26070 */
[----:B------:R-:W-:Y:S01]  /*2420*/  ISETP.GE.U32.AND.EX P1, PT, R20, R21, PT, P1 ;  /* 0x000000151400720c */ /* 0x000fe20003f26110 */
[----:B--2---:R1:W-:Y:S04]  /*2430*/  STL [R19+0x6c], R14 ;  /* 0x00006c0e13007387 */ /* 0x0043e80000100800 */
[----:B---3--:R1:W-:Y:S04]  /*2440*/  STL [R19+0x70], R16 ;  /* 0x0000701013007387 */ /* 0x0083e80000100800 */
[----:B----4-:R1:W-:Y:S04]  /*2450*/  STL [R19+0x74], R17 ;  /* 0x0000741113007387 */ /* 0x0103e80000100800 */
[----:B-----5:R1:W-:Y:S01]  /*2460*/  STL [R19+0x78], R18 ;  /* 0x0000781213007387 */ /* 0x0203e20000100800 */
[----:B------:R-:W-:Y:S05]  /*2470*/  @!P1 BRA `(.L_x_38) ;  /* 0xfffffffc00c89947 */ /* 0x000fea000383ffff */
.L_x_37:
[----:B01----:R-:W-:Y:S02]  /*2480*/  IADD3 R14, P3, PT, -R15, R24, RZ ;  /* 0x000000180f0e7210 */ /* 0x003fe40007f7e1ff */
[----:B------:R-:W-:Y:S02]  /*2490*/  ISETP.GT.U32.AND P2, PT, R24, R15, PT ;  /* 0x0000000f1800720c */ /* 0x000fe40003f44070 */
[----:B------:R-:W-:Y:S01]  /*24a0*/  ISETP.LE.U32.AND P1, PT, R14, 0x1, PT ;  /* 0x000000010e00780c */ /* 0x000fe20003f23070 */
[C---:B------:R-:W-:Y:S01]  /*24b0*/  IMAD.X R14, R11.reuse, 0x1, ~R20, P3 ;  /* 0x000000010b0e7824 */ /* 0x040fe200018e0e14 */
[----:B------:R-:W-:-:S04]  /*24c0*/  ISETP.GT.U32.AND.EX P2, PT, R11, R20, PT, P2 ;  /* 0x000000140b00720c */ /* 0x000fc80003f44120 */
[----:B------:R-:W-:-:S13]  /*24d0*/  ISETP.LE.U32.OR.EX P1, PT, R14, RZ, !P2, P1 ;  /* 0x000000ff0e00720c */ /* 0x000fda0005723510 */
[----:B------:R-:W-:-:S05]  /*24e0*/  @!P1 IMAD.U32 R17, R15, 0x4, R1 ;  /* 0x000000040f119824 */ /* 0x000fca00078e0001 */
[----:B------:R-:W2:Y:S04]  /*24f0*/  @!P1 LDL R14, [R17+0xd8] ;  /* 0x0000d800110e9983 */ /* 0x000ea80000100800 */
[----:B------:R-:W3:Y:S01]  /*2500*/  @!P1 LDL R16, [R17+0xdc] ;  /* 0x0000dc0011109983 */ /* 0x000ee20000100800 */
[----:B------:R-:W-:Y:S02]  /*2510*/  @!P1 IADD3 R15, P3, PT, R15, 0x2, RZ ;  /* 0x000000020f0f9810 */ /* 0x000fe40007f7e0ff */
[----:B------:R-:W-:Y:S02]  /*2520*/  @!P1 PLOP3.LUT P0, PT, PT, PT, PT, 0x8, 0x80 ;  /* 0x000000000080981c */ /* 0x000fe40003f0e170 */
[----:B------:R-:W-:Y:S01]  /*2530*/  ISETP.LT.U32.AND P2, PT, R15, R24, PT ;  /* 0x000000180f00720c */ /* 0x000fe20003f41070 */
[----:B------:R-:W-:-:S05]  /*2540*/  @!P1 IMAD.X R20, RZ, RZ, R20, P3 ;  /* 0x000000ffff149224 */ /* 0x000fca00018e0614 */
[----:B------:R-:W-:Y:S01]  /*2550*/  ISETP.LT.U32.OR.EX P0, PT, R20, R11, P0, P2 ;  /* 0x0000000b1400720c */ /* 0x000fe20000701520 */
[----:B--2---:R0:W-:Y:S04]  /*2560*/  @!P1 STL [R17+0x6c], R14 ;  /* 0x00006c0e11009387 */ /* 0x0041e80000100800 */
[----:B---3--:R0:W-:Y:S08]  /*2570*/  @!P1 STL [R17+0x70], R16 ;  /* 0x0000701011009387 */ /* 0x0081f00000100800 */
[----:B------:R-:W-:Y:S05]  /*2580*/  @!P0 BRA `(.L_x_39) ;  /* 0x00000000000c8947 */ /* 0x000fea0003800000 */
[----:B------:R-:W-:-:S05]  /*2590*/  IMAD.U32 R15, R15, 0x4, R1 ;  /* 0x000000040f0f7824 */ /* 0x000fca00078e0001 */
[----:B0-----:R-:W2:Y:S04]  /*25a0*/  LDL R14, [R15+0xd8] ;  /* 0x0000d8000f0e7983 */ /* 0x001ea80000100800 */
[----:B--2---:R1:W-:Y:S02]  /*25b0*/  STL [R15+0x6c], R14 ;  /* 0x00006c0e0f007387 */ /* 0x0043e40000100800 */
.L_x_39:
[----:B------:R-:W-:Y:S01]  /*25c0*/  BSSY.RECONVERGENT B3, `(.L_x_40) ;  /* 0x000001d000037945 */ /* 0x000fe20003800200 */
[----:B01----:R-:W-:-:S07]  /*25d0*/  IMAD.MOV.U32 R14, RZ, RZ, RZ ;  /* 0x000000ffff0e7224 */ /* 0x003fce00078e00ff */
.L_x_45:
[----:B------:R-:W-:-:S05]  /*25e0*/  IMAD R15, R14, 0x4, R12 ;  /* 0x000000040e0f7824 */ /* 0x000fca00078e020c */
[----:B------:R0:W5:Y:S01]  /*25f0*/  LDL R17, [R15] ;  /* 0x000000000f117983 */ /* 0x0001620000100800 */
[----:B------:R-:W-:Y:S01]  /*2600*/  BSSY.RECONVERGENT B4, `(.L_x_41) ;  /* 0x0000013000047945 */ /* 0x000fe20003800200 */
[----:B------:R-:W-:-:S07]  /*2610*/  IMAD.MOV.U32 R16, RZ, RZ, RZ ;  /* 0x000000ffff107224 */ /* 0x000fce00078e00ff */
.L_x_43:
[----:B0----5:R-:W-:-:S04]  /*2620*/  SHF.R.U32.HI R15, RZ, R16, R17 ;  /* 0x00000010ff0f7219 */ /* 0x021fc80000011611 */
[----:B------:R-:W-:-:S04]  /*2630*/  LOP3.LUT R15, R15, 0x1, RZ, 0xc0, !PT ;  /* 0x000000010f0f7812 */ /* 0x000fc800078ec0ff */
[----:B------:R-:W-:-:S13]  /*2640*/  ISETP.NE.U32.AND P0, PT, R15, 0x1, PT ;  /* 0x000000010f00780c */ /* 0x000fda0003f05070 */
[----:B------:R-:W-:Y:S05]  /*2650*/  @!P0 BRA `(.L_x_42) ;  /* 0x00000000001c8947 */ /* 0x000fea0003800000 */
[----:B------:R-:W0:Y:S01]  /*2660*/  LDCU UR4, c[0x0][0x380] ;  /* 0x00007000ff0477ac */ /* 0x000e220008000800 */
[----:B------:R-:W-:Y:S02]  /*2670*/  VIADD R16, R16, 0x1 ;  /* 0x0000000110107836 */ /* 0x000fe40000000000 */
[----:B0-----:R-:W-:-:S05]  /*2680*/  IMAD.U32 R19, RZ, RZ, UR4 ;  /* 0x00000004ff137e24 */ /* 0x001fca000f8e00ff */
[----:B------:R-:W-:-:S13]  /*2690*/  ISETP.NE.AND P0, PT, R16, R19, PT ;  /* 0x000000131000720c */ /* 0x000fda0003f05270 */
[----:B------:R-:W-:Y:S05]  /*26a0*/  @P0 BRA `(.L_x_43) ;  /* 0xfffffffc00dc0947 */ /* 0x000fea000383ffff */
[----:B------:R-:W-:Y:S01]  /*26b0*/  IMAD.MOV.U32 R16, RZ, RZ, RZ ;  /* 0x000000ffff107224 */ /* 0x000fe200078e00ff */
[----:B------:R-:W-:Y:S06]  /*26c0*/  BRA `(.L_x_44) ;  /* 0x0000000000187947 */ /* 0x000fec0003800000 */
.L_x_42:
[----:B------:R-:W0:Y:S01]  /*26d0*/  LDCU UR4, c[0x0][0x380] ;  /* 0x00007000ff0477ac */ /* 0x000e220008000800 */
[----:B------:R-:W-:Y:S01]  /*26e0*/  LOP3.LUT R16, RZ, R16, RZ, 0x33, !PT ;  /* 0x00000010ff107212 */ /* 0x000fe200078e33ff */
[----:B------:R-:W-:Y:S02]  /*26f0*/  IMAD.MOV.U32 R15, RZ, RZ, 0x1 ;  /* 0x00000001ff0f7424 */ /* 0x000fe400078e00ff */
[----:B0-----:R-:W-:-:S04]  /*2700*/  IMAD.U32 R19, RZ, RZ, UR4 ;  /* 0x00000004ff137e24 */ /* 0x001fc8000f8e00ff */
[----:B------:R-:W-:-:S05]  /*2710*/  IMAD.IADD R16, R16, 0x1, R19 ;  /* 0x0000000110107824 */ /* 0x000fca00078e0213 */
[----:B------:R-:W-:-:S07]  /*2720*/  SHF.L.U32 R16, R15, R16, RZ ;  /* 0x000000100f107219 */ /* 0x000fce00000006ff */
.L_x_44:
[----:B------:R-:W-:Y:S05]  /*2730*/  BSYNC.RECONVERGENT B4 ;  /* 0x0000000000047941 */ /* 0x000fea0003800200 */
.L_x_41:
[C---:B------:R-:W-:Y:S02]  /*2740*/  IMAD R15, R14.reuse, 0x4, R1 ;  /* 0x000000040e0f7824 */ /* 0x040fe400078e0201 */
[----:B------:R-:W-:-:S03]  /*2750*/  VIADD R14, R14, 0x1 ;  /* 0x000000010e0e7836 */ /* 0x000fc60000000000 */
[----:B------:R0:W-:Y:S02]  /*2760*/  STL [R15], R16 ;  /* 0x000000100f007387 */ /* 0x0001e40000100800 */
[----:B------:R-:W-:-:S13]  /*2770*/  ISETP.NE.AND P0, PT, R14, R19, PT ;  /* 0x000000130e00720c */ /* 0x000fda0003f05270 */
[----:B0-----:R-:W-:Y:S05]  /*2780*/  @P0 BRA `(.L_x_45) ;  /* 0xfffffffc00940947 */ /* 0x001fea000383ffff */
[----:B------:R-:W-:Y:S05]  /*2790*/  BSYNC.RECONVERGENT B3 ;  /* 0x0000000000037941 */ /* 0x000fea0003800200 */
.L_x_40:
[----:B------:R-:W-:Y:S01]  /*27a0*/  BSSY.RECONVERGENT B3, `(.L_x_46) ;  /* 0x000000f000037945 */ /* 0x000fe20003800200 */
[----:B------:R-:W-:-:S07]  /*27b0*/  IMAD.MOV.U32 R14, RZ, RZ, RZ ;  /* 0x000000ffff0e7224 */ /* 0x000fce00078e00ff */
.L_x_48:
[----:B------:R-:W-:-:S05]  /*27c0*/  IMAD R17, R14, 0x4, R1 ;  /* 0x000000040e117824 */ /* 0x000fca00078e0201 */
[----:B------:R-:W2:Y:S04]  /*27d0*/  LDL R15, [R17+0xd8] ;  /* 0x0000d800110f7983 */ /* 0x000ea80000100800 */
[----:B------:R-:W2:Y:S02]  /*27e0*/  LDL R16, [R17] ;  /* 0x0000000011107983 */ /* 0x000ea40000100800 */
[----:B--2---:R-:W-:-:S05]  /*27f0*/  IMAD.IADD R15, R15, 0x1, -R16 ;  /* 0x000000010f0f7824 */ /* 0x004fca00078e0a10 */
[----:B------:R-:W-:-:S13]  /*2800*/  ISETP.NE.AND P0, PT, R15, RZ, PT ;  /* 0x000000ff0f00720c */ /* 0x000fda0003f05270 */
[----:B------:R-:W-:Y:S05]  /*2810*/  @P0 BRA `(.L_x_47) ;  /* 0x0000000000180947 */ /* 0x000fea0003800000 */
[----:B------:R-:W0:Y:S01]  /*2820*/  LDCU UR4, c[0x0][0x380] ;  /* 0x00007000ff0477ac */ /* 0x000e220008000800 */
[----:B------:R-:W-:-:S05]  /*2830*/  VIADD R14, R14, 0x1 ;  /* 0x000000010e0e7836 */ /* 0x000fca0000000000 */
[----:B0-----:R-:W-:-:S13]  /*2840*/  ISETP.NE.AND P0, PT, R14, UR4, PT ;  /* 0x000000040e007c0c */ /* 0x001fda000bf05270 */
[----:B------:R-:W-:Y:S05]  /*2850*/  @P0 BRA `(.L_x_48) ;  /* 0xfffffffc00d80947 */ /* 0x000fea000383ffff */
[----:B------:R-:W-:Y:S01]  /*2860*/  PLOP3.LUT P0, PT, PT, PT, PT, 0x80, 0x8 ;  /* 0x000000000008781c */ /* 0x000fe20003f0f070 */
[----:B------:R-:W-:-:S12]  /*2870*/  BRA `(.L_x_49) ;  /* 0x0000000000047947 */ /* 0x000fd80003800000 */
.L_x_47:
[----:B------:R-:W-:-:S13]  /*2880*/  ISETP.LT.AND P0, PT, R15, 0x1, PT ;  /* 0x000000010f00780c */ /* 0x000fda0003f01270 */
.L_x_49:
[----:B------:R-:W-:Y:S05]  /*2890*/  BSYNC.RECONVERGENT B3 ;  /* 0x0000000000037941 */ /* 0x000fea0003800200 */
.L_x_46:
[----:B------:R-:W-:Y:S02]  /*28a0*/  VIADD R14, R6, 0x2 ;  /* 0x00000002060e7836 */ /* 0x000fe40000000000 */
[----:B------:R-:W-:Y:S02]  /*28b0*/  VIADD R16, R5, 0x1 ;  /* 0x0000000105107836 */ /* 0x000fe40000000000 */
[----:B------:R-:W-:Y:S02]  /*28c0*/  @!P0 IMAD.MOV R14, RZ, RZ, R6 ;  /* 0x000000ffff0e8224 */ /* 0x000fe400078e0206 */
[----:B------:R-:W-:Y:S02]  /*28d0*/  @!P0 IMAD.MOV R16, RZ, RZ, R5 ;  /* 0x000000ffff108224 */ /* 0x000fe400078e0205 */
[----:B------:R-:W-:Y:S02]  /*28e0*/  VIADD R15, R13, 0xffffffff ;  /* 0xffffffff0d0f7836 */ /* 0x000fe40000000000 */
[----:B------:R-:W-:-:S02]  /*28f0*/  IMAD.MOV.U32 R6, RZ, RZ, R14 ;  /* 0x000000ffff067224 */ /* 0x000fc400078e000e */
[----:B------:R-:W-:Y:S01]  /*2900*/  IMAD.MOV.U32 R5, RZ, RZ, R16 ;  /* 0x000000ffff057224 */ /* 0x000fe200078e0010 */
[----:B------:R-:W-:Y:S06]  /*2910*/  BRA `(.L_x_27) ;  /* 0x0000000000047947 */ /* 0x000fec0003800000 */
.L_x_26:
[----:B------:R-:W-:-:S07]  /*2920*/  VIADD R15, R15, 0xffffffff ;  /* 0xffffffff0f0f7836 */ /* 0x000fce0000000000 */
.L_x_27:
[----:B------:R-:W-:Y:S05]  /*2930*/  BSYNC.RECONVERGENT B2 ;  /* 0x0000000000027941 */ /* 0x000fea0003800200 */
.L_x_25:
[----:B------:R-:W-:-:S13]  /*2940*/  ISETP.GT.AND P0, PT, R15, -0x1, PT ;  /* 0xffffffff0f00780c */ /* 0x000fda0003f04270 */
[----:B------:R-:W-:Y:S05]  /*2950*/  @P0 BRA `(.L_x_50) ;  /* 0xffffffe400a40947 */ /* 0x000fea000383ffff */
.L_x_24:
[----:B------:R-:W-:Y:S05]  /*2960*/  BSYNC.RECONVERGENT B0 ;  /* 0x0000000000007941 */ /* 0x000fea0003800200 */
.L_x_17:
[----:B------:R-:W2:Y:S01]  /*2970*/  S2UR UR5, SR_CgaCtaId ;  /* 0x00000000000579c3 */ /* 0x000ea20000008800 */
[----:B------:R-:W-:Y:S02]  /*2980*/  UMOV UR4, 0x400 ;  /* 0x0000040000047882 */ /* 0x000fe40000000000 */
[----:B------:R-:W-:Y:S02]  /*2990*/  UIADD3 UR6, UPT, UPT, UR4, 0x3c00, URZ ;  /* 0x00003c0004067890 */ /* 0x000fe4000fffe0ff */
[----:B------:R-:W-:Y:S02]  /*29a0*/  UIADD3 UR4, UPT, UPT, UR4, 0x3d80, URZ ;  /* 0x00003d8004047890 */ /* 0x000fe4000fffe0ff */
[----:B--2---:R-:W-:Y:S02]  /*29b0*/  ULEA UR6, UR5, UR6, 0x18 ;  /* 0x0000000605067291 */ /* 0x004fe4000f8ec0ff */
[----:B------:R-:W-:-:S04]  /*29c0*/  ULEA UR4, UR5, UR4, 0x18 ;  /* 0x0000000405047291 */ /* 0x000fc8000f8ec0ff */
[C---:B------:R-:W-:Y:S02]  /*29d0*/  LEA R7, R0.reuse, UR6, 0x2 ;  /* 0x0000000600077c11 */ /* 0x040fe4000f8e10ff */
[----:B------:R-:W-:-:S03]  /*29e0*/  LEA R2, R0, UR4, 0x2 ;  /* 0x0000000400027c11 */ /* 0x000fc6000f8e10ff */
[----:B------:R2:W-:Y:S04]  /*29f0*/  STS [R7], R6 ;  /* 0x0000000607007388 */ /* 0x0005e80000000800 */
[----:B------:R2:W-:Y:S01]  /*2a00*/  STS [R2], R5 ;  /* 0x0000000502007388 */ /* 0x0005e20000000800 */
[----:B------:R-:W-:Y:S05]  /*2a10*/  BRA `(.L_x_51) ;  /* 0x0000000000287947 */ /* 0x000fea0003800000 */
.L_x_10:
[----:B------:R-:W1:Y:S01]  /*2a20*/  S2UR UR5, SR_CgaCtaId ;  /* 0x00000000000579c3 */ /* 0x000e620000008800 */
[----:B------:R-:W-:Y:S02]  /*2a30*/  UMOV UR4, 0x400 ;  /* 0x0000040000047882 */ /* 0x000fe40000000000 */
[----:B------:R-:W-:Y:S02]  /*2a40*/  UIADD3 UR6, UPT, UPT, UR4, 0x3c00, URZ ;  /* 0x00003c0004067890 */ /* 0x000fe4000fffe0ff */
[----:B------:R-:W-:Y:S02]  /*2a50*/  UIADD3 UR4, UPT, UPT, UR4, 0x3d80, URZ ;  /* 0x00003d8004047890 */ /* 0x000fe4000fffe0ff */
[----:B-1----:R-:W-:Y:S02]  /*2a60*/  ULEA UR6, UR5, UR6, 0x18 ;  /* 0x0000000605067291 */ /* 0x002fe4000f8ec0ff */
[----:B------:R-:W-:-:S04]  /*2a70*/  ULEA UR4, UR5, UR4, 0x18 ;  /* 0x0000000405047291 */ /* 0x000fc8000f8ec0ff */
[C---:B------:R-:W-:Y:S02]  /*2a80*/  LEA R4, R0.reuse, UR6, 0x2 ;  /* 0x0000000600047c11 */ /* 0x040fe4000f8e10ff */
[----:B0-----:R-:W-:-:S03]  /*2a90*/  LEA R2, R0, UR4, 0x2 ;  /* 0x0000000400027c11 */ /* 0x001fc6000f8e10ff */
[----:B------:R0:W-:Y:S04]  /*2aa0*/  STS [R4], RZ ;  /* 0x000000ff04007388 */ /* 0x0001e80000000800 */
[----:B------:R0:W-:Y:S02]  /*2ab0*/  STS [R2], RZ ;  /* 0x000000ff02007388 */ /* 0x0001e40000000800 */
.L_x_51:
[----:B------:R-:W-:Y:S05]  /*2ac0*/  BSYNC.RECONVERGENT B1 ;  /* 0x0000000000017941 */ /* 0x000fea0003800200 */
.L_x_9:
[----:B------:R-:W3:Y:S08]  /*2ad0*/  S2UR UR5, SR_CgaCtaId ;  /* 0x00000000000579c3 */ /* 0x000ef00000008800 */
[----:B------:R-:W-:Y:S01]  /*2ae0*/  BAR.SYNC.DEFER_BLOCKING 0x0 ;  /* 0x0000000000007b1d */ /* 0x000fe20000010000 */
[C---:B------:R-:W-:Y:S02]  /*2af0*/  LOP3.LUT P0, RZ, R0.reuse, 0x3e0, RZ, 0xc0, !PT ;  /* 0x000003e000ff7812 */ /* 0x040fe4000780c0ff */
[----:B------:R-:W-:-:S03]  /*2b00*/  ISETP.GT.U32.AND P1, PT, R0, 0x1f, PT ;  /* 0x0000001f0000780c */ /* 0x000fc60003f24070 */
[----:B------:R-:W-:Y:S01]  /*2b10*/  UMOV UR4, 0x400 ;  /* 0x0000040000047882 */ /* 0x000fe20000000000 */
[----:B------:R-:W-:Y:S01]  /*2b20*/  BSSY.RECONVERGENT B0, `(.L_x_52) ;  /* 0x000004c000007945 */ /* 0x000fe20003800200 */
[----:B------:R-:W-:Y:S02]  /*2b30*/  UIADD3 UR6, UPT, UPT, UR4, 0x3c00, URZ ;  /* 0x00003c0004067890 */ /* 0x000fe4000fffe0ff */
[----:B------:R-:W-:Y:S02]  /*2b40*/  UIADD3 UR4, UPT, UPT, UR4, 0x3d80, URZ ;  /* 0x00003d8004047890 */ /* 0x000fe4000fffe0ff */
[----:B---3--:R-:W-:Y:S02]  /*2b50*/  ULEA UR6, UR5, UR6, 0x18 ;  /* 0x0000000605067291 */ /* 0x008fe4000f8ec0ff */
[----:B------:R-:W-:-:S04]  /*2b60*/  ULEA UR4, UR5, UR4, 0x18 ;  /* 0x0000000405047291 */ /* 0x000fc8000f8ec0ff */
[----:B0-----:R-:W-:-:S05]  /*2b70*/  LEA R11, R0, UR6, 0x2 ;  /* 0x00000006000b7c11 */ /* 0x001fca000f8e10ff */
[----:B--2---:R-:W-:Y:S04]  /*2b80*/  @!P0 LDS R2, [R11+0x100] ;  /* 0x000100000b028984 */ /* 0x004fe80000000800 */
[----:B------:R-:W0:Y:S02]  /*2b90*/  @!P0 LDS R5, [R11] ;  /* 0x000000000b058984 */ /* 0x000e240000000800 */
[----:B0-----:R-:W-:Y:S01]  /*2ba0*/  @!P0 IMAD.IADD R5, R2, 0x1, R5 ;  /* 0x0000000102058824 */ /* 0x001fe200078e0205 */
[----:B------:R-:W-:-:S04]  /*2bb0*/  LEA R2, R0, UR4, 0x2 ;  /* 0x0000000400027c11 */ /* 0x000fc8000f8e10ff */
[----:B------:R-:W-:Y:S04]  /*2bc0*/  @!P0 STS [R11], R5 ;  /* 0x000000050b008388 */ /* 0x000fe80000000800 */
[----:B------:R-:W-:Y:S04]  /*2bd0*/  @!P0 LDS R4, [R2+0x100] ;  /* 0x0001000002048984 */ /* 0x000fe80000000800 */
[----:B------:R-:W0:Y:S02]  /*2be0*/  @!P0 LDS R7, [R2] ;  /* 0x0000000002078984 */ /* 0x000e240000000800 */
[----:B0-----:R-:W-:-:S05]  /*2bf0*/  @!P0 IMAD.IADD R7, R4, 0x1, R7 ;  /* 0x0000000104078824 */ /* 0x001fca00078e0207 */
[----:B------:R-:W-:Y:S01]  /*2c00*/  @!P0 STS [R2], R7 ;  /* 0x0000000702008388 */ /* 0x000fe20000000800 */
[----:B------:R-:W-:-:S03]  /*2c10*/  NOP ;  /* 0x0000000000007918 */ /* 0x000fc60000000000 */
[----:B------:R-:W-:Y:S01]  /*2c20*/  @!P1 LDS R4, [R11+0x80] ;  /* 0x000080000b049984 */ /* 0x000fe20000000800 */
[----:B------:R-:W-:-:S03]  /*2c30*/  ISETP.GT.U32.AND P0, PT, R0, 0xf, PT ;  /* 0x0000000f0000780c */ /* 0x000fc60003f04070 */
[----:B------:R-:W0:Y:S02]  /*2c40*/  @!P1 LDS R9, [R11] ;  /* 0x000000000b099984 */ /* 0x000e240000000800 */
[----:B0-----:R-:W-:-:S05]  /*2c50*/  @!P1 IMAD.IADD R4, R4, 0x1, R9 ;  /* 0x0000000104049824 */ /* 0x001fca00078e0209 */
        /* <DEDUP_REMOVED lines=37> */
[----:B------:R-:W-:-:S03]  /*2eb0*/  ISETP.NE.AND P0, PT, R0, RZ, PT ;  /* 0x000000ff0000720c */ /* 0x000fc60003f05270 */
[----:B------:R-:W0:Y:S02]  /*2ec0*/  @!P1 LDS R5, [R11] ;  /* 0x000000000b059984 */ /* 0x000e240000000800 */
[----:B0-----:R-:W-:-:S05]  /*2ed0*/  @!P1 IMAD.IADD R4, R4, 0x1, R5 ;  /* 0x0000000104049824 */ /* 0x001fca00078e0205 */
[----:B------:R-:W-:Y:S04]  /*2ee0*/  @!P1 STS [R11], R4 ;  /* 0x000000040b009388 */ /* 0x000fe80000000800 */
[----:B------:R-:W-:Y:S04]  /*2ef0*/  @!P1 LDS R5, [R2+0x8] ;  /* 0x0000080002059984 */ /* 0x000fe80000000800 */
[----:B------:R-:W0:Y:S02]  /*2f00*/  @!P1 LDS R6, [R2] ;  /* 0x0000000002069984 */ /* 0x000e240000000800 */
[----:B0-----:R-:W-:-:S05]  /*2f10*/  @!P1 IMAD.IADD R5, R5, 0x1, R6 ;  /* 0x0000000105059824 */ /* 0x001fca00078e0206 */
[----:B------:R0:W-:Y:S01]  /*2f20*/  @!P1 STS [R2], R5 ;  /* 0x0000000502009388 */ /* 0x0001e20000000800 */
[----:B------:R-:W-:Y:S01]  /*2f30*/  NOP ;  /* 0x0000000000007918 */ /* 0x000fe20000000000 */
[----:B------:R-:W-:Y:S05]  /*2f40*/  @P0 BRA `(.L_x_53) ;  /* 0x0000000000240947 */ /* 0x000fea0003800000 */
[----:B------:R-:W2:Y:S01]  /*2f50*/  S2UR UR5, SR_CgaCtaId ;  /* 0x00000000000579c3 */ /* 0x000ea20000008800 */
[----:B------:R-:W-:Y:S02]  /*2f60*/  UMOV UR4, 0x400 ;  /* 0x0000040000047882 */ /* 0x000fe40000000000 */
[----:B--2---:R-:W-:-:S09]  /*2f70*/  ULEA UR4, UR5, UR4, 0x18 ;  /* 0x0000000405047291 */ /* 0x004fd2000f8ec0ff */
[----:B0-----:R-:W0:Y:S04]  /*2f80*/  LDS.64 R4, [UR4+0x3c00] ;  /* 0x003c0004ff047984 */ /* 0x001e280008000a00 */
[----:B------:R-:W2:Y:S01]  /*2f90*/  LDS.64 R6, [UR4+0x3d80] ;  /* 0x003d8004ff067984 */ /* 0x000ea20008000a00 */
[----:B0-----:R-:W-:Y:S02]  /*2fa0*/  IMAD.IADD R0, R5, 0x1, R4 ;  /* 0x0000000105007824 */ /* 0x001fe400078e0204 */
[----:B--2---:R-:W-:-:S03]  /*2fb0*/  IMAD.IADD R2, R7, 0x1, R6 ;  /* 0x0000000107027824 */ /* 0x004fc600078e0206 */
[----:B------:R2:W-:Y:S04]  /*2fc0*/  STS [UR4+0x3c00], R0 ;  /* 0x003c0000ff007988 */ /* 0x0005e80008000804 */
[----:B------:R2:W-:Y:S02]  /*2fd0*/  STS [UR4+0x3d80], R2 ;  /* 0x003d8002ff007988 */ /* 0x0005e40008000804 */
.L_x_53:
[----:B------:R-:W-:Y:S05]  /*2fe0*/  BSYNC.RECONVERGENT B0 ;  /* 0x0000000000007941 */ /* 0x000fea0003800200 */
.L_x_52:
[----:B------:R-:W-:Y:S01]  /*2ff0*/  NOP ;  /* 0x0000000000007918 */ /* 0x000fe20000000000 */
[----:B------:R-:W-:Y:S05]  /*3000*/  @P0 EXIT ;  /* 0x000000000000094d */ /* 0x000fea0003800000 */
[----:B------:R-:W3:Y:S01]  /*3010*/  S2UR UR5, SR_CgaCtaId ;  /* 0x00000000000579c3 */ /* 0x000ee20000008800 */
[----:B------:R-:W-:-:S07]  /*3020*/  UMOV UR4, 0x400 ;  /* 0x0000040000047882 */ /* 0x000fce0000000000 */
[----:B0-----:R-:W0:Y:S08]  /*3030*/  LDC.64 R4, c[0x0][0x3a0] ;  /* 0x0000e800ff047b82 */ /* 0x001e300000000a00 */
[----:B------:R-:W2:Y:S01]  /*3040*/  LDC.64 R6, c[0x0][0x3a8] ;  /* 0x0000ea00ff067b82 */ /* 0x000ea20000000a00 */
[----:B---3--:R-:W-:Y:S01]  /*3050*/  ULEA UR4, UR5, UR4, 0x18 ;  /* 0x0000000405047291 */ /* 0x008fe2000f8ec0ff */
[----:B0-----:R-:W-:-:S08]  /*3060*/  IMAD.WIDE.U32 R4, R3, 0x4, R4 ;  /* 0x0000000403047825 */ /* 0x001fd000078e0004 */
[----:B------:R-:W0:Y:S04]  /*3070*/  LDS R9, [UR4+0x3c00] ;  /* 0x003c0004ff097984 */ /* 0x000e280008000800 */
[----:B------:R-:W3:Y:S01]  /*3080*/  LDS R11, [UR4+0x3d80] ;  /* 0x003d8004ff0b7984 */ /* 0x000ee20008000800 */
[----:B--2---:R-:W-:-:S03]  /*3090*/  IMAD.WIDE.U32 R2, R3, 0x4, R6 ;  /* 0x0000000403027825 */ /* 0x004fc600078e0006 */
[----:B0-----:R-:W-:Y:S04]  /*30a0*/  STG.E desc[UR8][R4.64], R9 ;  /* 0x0000000904007986 */ /* 0x001fe8000c101908 */
[----:B---3--:R-:W-:Y:S01]  /*30b0*/  STG.E desc[UR8][R2.64], R11 ;  /* 0x0000000b02007986 */ /* 0x008fe2000c101908 */
[----:B------:R-:W-:Y:S05]  /*30c0*/  EXIT ;  /* 0x000000000000794d */ /* 0x000fea0003800000 */
.L_x_54:
        /* <DEDUP_REMOVED lines=11> */
.L_x_56:


//--------------------- .nv.shared._Z16sgpu_cuda_kerneliiPjS_S_S_i --------------------------
	.section	.nv.shared._Z16sgpu_cuda_kerneliiPjS_S_S_i,"aw",@nobits
	.sectionflags	@""
	.align	4
.nv.shared._Z16sgpu_cuda_kerneliiPjS_S_S_i:
	.zero		16768


//--------------------- .nv.shared.reserved.0     --------------------------
	.section	.nv.shared.reserved.0,"aw",@nobits
	.weak		__nv_reservedSMEM_offset_0_alias
	.size		__nv_reservedSMEM_offset_0_alias, 0, 64
	.other		__nv_reservedSMEM_offset_0_alias,@"STO_CUDA_RESERVED_SHARED STV_DEFAULT"
__nv_reservedSMEM_offset_0_alias:
	.zero		0
	.zero		64


//--------------------- .nv.shared._Z11cuda_kerneliiPjS_S_S_S_iS_i --------------------------
	.section	.nv.shared._Z11cuda_kerneliiPjS_S_S_S_iS_i,"aw",@nobits
	.sectionflags	@""
	.align	4
.nv.shared._Z11cuda_kerneliiPjS_S_S_S_iS_i:
	.zero		17152


//--------------------- .nv.constant0._Z16sgpu_cuda_kerneliiPjS_S_S_i --------------------------
	.section	.nv.constant0._Z16sgpu_cuda_kerneliiPjS_S_S_i,"a",@progbits
	.sectionflags	@""
	.align	4
.nv.constant0._Z16sgpu_cuda_kerneliiPjS_S_S_i:
	.zero		940


//--------------------- .nv.constant0._Z11cuda_kerneliiPjS_S_S_S_iS_i --------------------------
	.section	.nv.constant0._Z11cuda_kerneliiPjS_S_S_S_iS_i,"a",@progbits
	.sectionflags	@""
	.align	4
.nv.constant0._Z11cuda_kerneliiPjS_S_S_S_iS_i:
	.zero		964


//--------------------- SYMBOLS --------------------------

	.type		.nv.reservedSmem.offset0,@object
	.size		.nv.reservedSmem.offset0,0x4
	.type		.nv.reservedSmem.cap,@object
	.size		.nv.reservedSmem.cap,0x4
